// auto-generated by cutlass_sweep.gemm — config: {"arch": "sm_100", "cluster_m": 1, "cluster_n": 2, "dtype": "e5m2", "stages": 5, "tile_k": 32, "tile_m": 64, "tile_n": 128}
#include "cutlass/cutlass.h"
#include "cutlass/gemm/collective/collective_builder.hpp"
#include "cutlass/gemm/device/gemm_universal_adapter.h"
#include "cutlass/gemm/kernel/gemm_universal.hpp"
#include "cutlass/epilogue/collective/collective_builder.hpp"

using ElemA = cutlass::float_e5m2_t;
using ElemB = cutlass::float_e5m2_t;
using ElemCD = cutlass::float_e5m2_t;
using Acc  = float;
using TileShape    = cute::Shape<cute::_64, cute::_128, cute::_32>;
using ClusterShape = cute::Shape<cute::_1, cute::_2, cute::_1>;

using CollectiveEpilogue = typename cutlass::epilogue::collective::CollectiveBuilder<
    cutlass::arch::Sm100, cutlass::arch::OpClassTensorOp,
    TileShape, ClusterShape,
    cutlass::epilogue::collective::EpilogueTileAuto,
    Acc, Acc,
    ElemCD, cutlass::layout::RowMajor, 128 / cutlass::sizeof_bits<ElemCD>::value,
    ElemCD, cutlass::layout::RowMajor, 128 / cutlass::sizeof_bits<ElemCD>::value,
    cutlass::epilogue::collective::EpilogueScheduleAuto
  >::CollectiveOp;

using CollectiveMainloop = typename cutlass::gemm::collective::CollectiveBuilder<
    cutlass::arch::Sm100, cutlass::arch::OpClassTensorOp,
    ElemA, cutlass::layout::RowMajor, 128 / cutlass::sizeof_bits<ElemA>::value,
    ElemB, cutlass::layout::ColumnMajor, 128 / cutlass::sizeof_bits<ElemB>::value,
    Acc,
    TileShape, ClusterShape,
    cutlass::gemm::collective::StageCount<5>,
    cutlass::gemm::collective::KernelScheduleAuto
  >::CollectiveOp;

using GemmKernel = cutlass::gemm::kernel::GemmUniversal<
    cute::Shape<int,int,int,int>,
    CollectiveMainloop,
    CollectiveEpilogue
>;
using Gemm = cutlass::gemm::device::GemmUniversalAdapter<GemmKernel>;

// Force the device kernel symbol into the cubin without needing a host main.
auto* _anchor = &cutlass::device_kernel<GemmKernel>;


// ===== COMPILED SASS (sm_100a) =====

	.target	sm_100a

	.elftype	@"ET_EXEC"


//--------------------- .note.nv.tkinfo           --------------------------
	.section	.note.nv.tkinfo,"",@"SHT_NOTE"
	.sectionflags	@"SHF_NOTE_NV_TKINFO"
	.tkinfo
        /*0018*/ 	.word	0x00000002
        /*0030*/ 	.string	""
        /*0030*/ 	.string	"ptxas"
        /*0030*/ 	.string	"Cuda compilation tools, release 13.0, V13.0.88"
        /*0030*/ 	.string	"Build cuda_13.0.r13.0/compiler.36424714_0"
        /*0030*/ 	.string	"-arch sm_100a -m 64 "



//--------------------- .note.nv.cuinfo           --------------------------
	.section	.note.nv.cuinfo,"",@"SHT_NOTE"
	.sectionflags	@"SHF_NOTE_NV_CUINFO"
        /*0018*/ 	.short	0x0002
        /*001a*/ 	.short	0x0064
        /*001c*/ 	.short	0x0082
	.zero		2


//--------------------- .nv.info                  --------------------------
	.section	.nv.info,"",@"SHT_CUDA_INFO"
	.align	4


	//----- nvinfo : EIATTR_REGCOUNT
	.align		4
        /*0000*/ 	.byte	0x04, 0x2f
        /*0002*/ 	.short	(.L_19 - .L_18)
	.align		4
.L_18:
        /*0004*/ 	.word	index@(_ZN7cutlass13device_kernelINS_4gemm6kernel13GemmUniversalIN4cute5tupleIJiiiiEEENS1_10collective13CollectiveMmaINS1_35MainloopSm100TmaUmmaWarpSpecializedILi5ELi2ELi4ENS5_IJNS4_1CILi1EEENSA_ILi2EEESB_EEEEENS5_IJNSA_ILi64EEENSA_ILi128EEENSA_ILi32EEEEEENS_12float_e5m2_tENS5_IJlSB_lEEESJ_SK_NS4_8TiledMMAINS4_8MMA_AtomIJNS4_10MMA_TraitsINS4_19SM100_MMA_F8F6F4_SSEJSJ_SJ_fSF_SG_NS4_17integral_constantINS4_4UMMA5MajorELSR_0EEESS_NSP_INSQ_7ScaleInELST_0EEESU_EEEEEENS4_6LayoutINS5_IJSB_SB_SB_EEENS5_IJNSA_ILi0EEESZ_SZ_EEEEENS5_IJNS4_10UnderscoreES12_S12_EEEEENS4_23SM90_TMA_LOAD_MULTICASTENS4_14ComposedLayoutINS4_7SwizzleILi1ELi4ELi3EEENS4_18smem_ptr_flag_bitsILi8EEENSX_INS5_IJNSA_ILi8EEESH_EEENS5_IJSH_SB_EEEEEEEvNS4_8identityENS4_13SM90_TMA_LOADES1F_vS1G_EENS_8epilogue10collective18CollectiveEpilogueINS1J_23Sm100TmaWarpSpecializedILi2ELi2ELi32ELb0ELb0EEEJSI_NS5_IJNSX_ISF_SB_EES1O_EEESJ_SK_SJ_SK_NS1J_6fusion15FusionCallbacksIS1N_NS1Q_17LinearCombinationISJ_fSJ_fLNS_15FloatRoundStyleE2EEESI_S1P_JEEENS4_5SM1004TMEM4LOAD26SM100_TMEM_LOAD_16dp32b32xES1H_NS16_INS17_ILi2ELi4ELi3EEES1A_NSX_INS5_IJS1B_SF_EEENS5_IJSF_SB_EEEEEEENS4_39AutoVectorizingCopyWithAssumedAlignmentILi128EEENS4_14SM90_TMA_STOREES24_S26_S26_EEEvvEEEEvNT_6ParamsE)
        /*0008*/ 	.word	0x00000072


	//----- nvinfo : EIATTR_FRAME_SIZE
	.align		4
.L_19:
        /*000c*/ 	.byte	0x04, 0x11
        /*000e*/ 	.short	(.L_21 - .L_20)
	.align		4
.L_20:
        /*0010*/ 	.word	index@($__internal_2_$__cuda_sm10x_tcgen05_guardrail_trap_unallocated_columns_being_dealloced)
        /*0014*/ 	.word	0x00000000


	//----- nvinfo : EIATTR_FRAME_SIZE
	.align		4
.L_21:
        /*0018*/ 	.byte	0x04, 0x11
        /*001a*/ 	.short	(.L_23 - .L_22)
	.align		4
.L_22:
        /*001c*/ 	.word	index@($__internal_1_$__cuda_sm10x_tcgen05_guardrail_trap_phase_invalid_during_alloc)
        /*0020*/ 	.word	0x00000000


	//----- nvinfo : EIATTR_FRAME_SIZE
	.align		4
.L_23:
        /*0024*/ 	.byte	0x04, 0x11
        /*0026*/ 	.short	(.L_25 - .L_24)
	.align		4
.L_24:
        /*0028*/ 	.word	index@($__internal_0_$__cuda_sm10x_tcgen05_guardrail_trap_col_being_dealloced_not_returned_by_alloc)
        /*002c*/ 	.word	0x00000000


	//----- nvinfo : EIATTR_FRAME_SIZE
	.align		4
.L_25:
        /*0030*/ 	.byte	0x04, 0x11
        /*0032*/ 	.short	(.L_27 - .L_26)
	.align		4
.L_26:
        /*0034*/ 	.word	index@(_ZN7cutlass13device_kernelINS_4gemm6kernel13GemmUniversalIN4cute5tupleIJiiiiEEENS1_10collective13CollectiveMmaINS1_35MainloopSm100TmaUmmaWarpSpecializedILi5ELi2ELi4ENS5_IJNS4_1CILi1EEENSA_ILi2EEESB_EEEEENS5_IJNSA_ILi64EEENSA_ILi128EEENSA_ILi32EEEEEENS_12float_e5m2_tENS5_IJlSB_lEEESJ_SK_NS4_8TiledMMAINS4_8MMA_AtomIJNS4_10MMA_TraitsINS4_19SM100_MMA_F8F6F4_SSEJSJ_SJ_fSF_SG_NS4_17integral_constantINS4_4UMMA5MajorELSR_0EEESS_NSP_INSQ_7ScaleInELST_0EEESU_EEEEEENS4_6LayoutINS5_IJSB_SB_SB_EEENS5_IJNSA_ILi0EEESZ_SZ_EEEEENS5_IJNS4_10UnderscoreES12_S12_EEEEENS4_23SM90_TMA_LOAD_MULTICASTENS4_14ComposedLayoutINS4_7SwizzleILi1ELi4ELi3EEENS4_18smem_ptr_flag_bitsILi8EEENSX_INS5_IJNSA_ILi8EEESH_EEENS5_IJSH_SB_EEEEEEEvNS4_8identityENS4_13SM90_TMA_LOADES1F_vS1G_EENS_8epilogue10collective18CollectiveEpilogueINS1J_23Sm100TmaWarpSpecializedILi2ELi2ELi32ELb0ELb0EEEJSI_NS5_IJNSX_ISF_SB_EES1O_EEESJ_SK_SJ_SK_NS1J_6fusion15FusionCallbacksIS1N_NS1Q_17LinearCombinationISJ_fSJ_fLNS_15FloatRoundStyleE2EEESI_S1P_JEEENS4_5SM1004TMEM4LOAD26SM100_TMEM_LOAD_16dp32b32xES1H_NS16_INS17_ILi2ELi4ELi3EEES1A_NSX_INS5_IJS1B_SF_EEENS5_IJSF_SB_EEEEEEENS4_39AutoVectorizingCopyWithAssumedAlignmentILi128EEENS4_14SM90_TMA_STOREES24_S26_S26_EEEvvEEEEvNT_6ParamsE)
        /*0038*/ 	.word	0x00000000


	//----- nvinfo : EIATTR_MIN_STACK_SIZE
	.align		4
.L_27:
        /*003c*/ 	.byte	0x04, 0x12
        /*003e*/ 	.short	(.L_29 - .L_28)
	.align		4
.L_28:
        /*0040*/ 	.word	index@(_ZN7cutlass13device_kernelINS_4gemm6kernel13GemmUniversalIN4cute5tupleIJiiiiEEENS1_10collective13CollectiveMmaINS1_35MainloopSm100TmaUmmaWarpSpecializedILi5ELi2ELi4ENS5_IJNS4_1CILi1EEENSA_ILi2EEESB_EEEEENS5_IJNSA_ILi64EEENSA_ILi128EEENSA_ILi32EEEEEENS_12float_e5m2_tENS5_IJlSB_lEEESJ_SK_NS4_8TiledMMAINS4_8MMA_AtomIJNS4_10MMA_TraitsINS4_19SM100_MMA_F8F6F4_SSEJSJ_SJ_fSF_SG_NS4_17integral_constantINS4_4UMMA5MajorELSR_0EEESS_NSP_INSQ_7ScaleInELST_0EEESU_EEEEEENS4_6LayoutINS5_IJSB_SB_SB_EEENS5_IJNSA_ILi0EEESZ_SZ_EEEEENS5_IJNS4_10UnderscoreES12_S12_EEEEENS4_23SM90_TMA_LOAD_MULTICASTENS4_14ComposedLayoutINS4_7SwizzleILi1ELi4ELi3EEENS4_18smem_ptr_flag_bitsILi8EEENSX_INS5_IJNSA_ILi8EEESH_EEENS5_IJSH_SB_EEEEEEEvNS4_8identityENS4_13SM90_TMA_LOADES1F_vS1G_EENS_8epilogue10collective18CollectiveEpilogueINS1J_23Sm100TmaWarpSpecializedILi2ELi2ELi32ELb0ELb0EEEJSI_NS5_IJNSX_ISF_SB_EES1O_EEESJ_SK_SJ_SK_NS1J_6fusion15FusionCallbacksIS1N_NS1Q_17LinearCombinationISJ_fSJ_fLNS_15FloatRoundStyleE2EEESI_S1P_JEEENS4_5SM1004TMEM4LOAD26SM100_TMEM_LOAD_16dp32b32xES1H_NS16_INS17_ILi2ELi4ELi3EEES1A_NSX_INS5_IJS1B_SF_EEENS5_IJSF_SB_EEEEEEENS4_39AutoVectorizingCopyWithAssumedAlignmentILi128EEENS4_14SM90_TMA_STOREES24_S26_S26_EEEvvEEEEvNT_6ParamsE)
        /*0044*/ 	.word	0x00000000
.L_29:


//--------------------- .nv.compat                --------------------------
	.section	.nv.compat,"",@"SHT_CUDA_COMPAT_INFO"
	.align	4
        /*0000*/ 	.byte	0x02, 0x09, 0x01, 0x00, 0x02, 0x02, 0x02, 0x00, 0x02, 0x05, 0x05, 0x00, 0x03, 0x07, 0x01, 0x01
        /*0010*/ 	.byte	0x02, 0x03, 0x01, 0x00, 0x02, 0x06, 0x01, 0x00, 0x04, 0x0b, 0x08, 0x00, 0x09, 0x00, 0x00, 0x00
        /*0020*/ 	.byte	0x00, 0x00, 0x00, 0x00


//--------------------- .nv.info._ZN7cutlass13device_kernelINS_4gemm6kernel13GemmUniversalIN4cute5tupleIJiiiiEEENS1_10collective13CollectiveMmaINS1_35MainloopSm100TmaUmmaWarpSpecializedILi5ELi2ELi4ENS5_IJNS4_1CILi1EEENSA_ILi2EEESB_EEEEENS5_IJNSA_ILi64EEENSA_ILi128EEENSA_ILi32EEEEEENS_12float_e5m2_tENS5_IJlSB_lEEESJ_SK_NS4_8TiledMMAINS4_8MMA_AtomIJNS4_10MMA_TraitsINS4_19SM100_MMA_F8F6F4_SSEJSJ_SJ_fSF_SG_NS4_17integral_constantINS4_4UMMA5MajorELSR_0EEESS_NSP_INSQ_7ScaleInELST_0EEESU_EEEEEENS4_6LayoutINS5_IJSB_SB_SB_EEENS5_IJNSA_ILi0EEESZ_SZ_EEEEENS5_IJNS4_10UnderscoreES12_S12_EEEEENS4_23SM90_TMA_LOAD_MULTICASTENS4_14ComposedLayoutINS4_7SwizzleILi1ELi4ELi3EEENS4_18smem_ptr_flag_bitsILi8EEENSX_INS5_IJNSA_ILi8EEESH_EEENS5_IJSH_SB_EEEEEEEvNS4_8identityENS4_13SM90_TMA_LOADES1F_vS1G_EENS_8epilogue10collective18CollectiveEpilogueINS1J_23Sm100TmaWarpSpecializedILi2ELi2ELi32ELb0ELb0EEEJSI_NS5_IJNSX_ISF_SB_EES1O_EEESJ_SK_SJ_SK_NS1J_6fusion15FusionCallbacksIS1N_NS1Q_17LinearCombinationISJ_fSJ_fLNS_15FloatRoundStyleE2EEESI_S1P_JEEENS4_5SM1004TMEM4LOAD26SM100_TMEM_LOAD_16dp32b32xES1H_NS16_INS17_ILi2ELi4ELi3EEES1A_NSX_INS5_IJS1B_SF_EEENS5_IJSF_SB_EEEEEEENS4_39AutoVectorizingCopyWithAssumedAlignmentILi128EEENS4_14SM90_TMA_STOREES24_S26_S26_EEEvvEEEEvNT_6ParamsE --------------------------
	.section	.nv.info._ZN7cutlass13device_kernelINS_4gemm6kernel13GemmUniversalIN4cute5tupleIJiiiiEEENS1_10collective13CollectiveMmaINS1_35MainloopSm100TmaUmmaWarpSpecializedILi5ELi2ELi4ENS5_IJNS4_1CILi1EEENSA_ILi2EEESB_EEEEENS5_IJNSA_ILi64EEENSA_ILi128EEENSA_ILi32EEEEEENS_12float_e5m2_tENS5_IJlSB_lEEESJ_SK_NS4_8TiledMMAINS4_8MMA_AtomIJNS4_10MMA_TraitsINS4_19SM100_MMA_F8F6F4_SSEJSJ_SJ_fSF_SG_NS4_17integral_constantINS4_4UMMA5MajorELSR_0EEESS_NSP_INSQ_7ScaleInELST_0EEESU_EEEEEENS4_6LayoutINS5_IJSB_SB_SB_EEENS5_IJNSA_ILi0EEESZ_SZ_EEEEENS5_IJNS4_10UnderscoreES12_S12_EEEEENS4_23SM90_TMA_LOAD_MULTICASTENS4_14ComposedLayoutINS4_7SwizzleILi1ELi4ELi3EEENS4_18smem_ptr_flag_bitsILi8EEENSX_INS5_IJNSA_ILi8EEESH_EEENS5_IJSH_SB_EEEEEEEvNS4_8identityENS4_13SM90_TMA_LOADES1F_vS1G_EENS_8epilogue10collective18CollectiveEpilogueINS1J_23Sm100TmaWarpSpecializedILi2ELi2ELi32ELb0ELb0EEEJSI_NS5_IJNSX_ISF_SB_EES1O_EEESJ_SK_SJ_SK_NS1J_6fusion15FusionCallbacksIS1N_NS1Q_17LinearCombinationISJ_fSJ_fLNS_15FloatRoundStyleE2EEESI_S1P_JEEENS4_5SM1004TMEM4LOAD26SM100_TMEM_LOAD_16dp32b32xES1H_NS16_INS17_ILi2ELi4ELi3EEES1A_NSX_INS5_IJS1B_SF_EEENS5_IJSF_SB_EEEEEEENS4_39AutoVectorizingCopyWithAssumedAlignmentILi128EEENS4_14SM90_TMA_STOREES24_S26_S26_EEEvvEEEEvNT_6ParamsE,"",@"SHT_CUDA_INFO"
	.sectionflags	@""
	.align	4


	//----- nvinfo : EIATTR_CUDA_API_VERSION
	.align		4
        /*0000*/ 	.byte	0x04, 0x37
        /*0002*/ 	.short	(.L_31 - .L_30)
.L_30:
        /*0004*/ 	.word	0x00000082


	//----- nvinfo : EIATTR_KPARAM_INFO
	.align		4
.L_31:
        /*0008*/ 	.byte	0x04, 0x17
        /*000a*/ 	.short	(.L_33 - .L_32)
.L_32:
        /*000c*/ 	.word	0x00000000
        /*0010*/ 	.short	0x0000
        /*0012*/ 	.short	0x0000
        /*0014*/ 	.byte	0x00, 0xf0, 0x01, 0x20


	//----- nvinfo : EIATTR_AT_ENTRY_FRAGMENTS
	.align		4
.L_33:
        /*0018*/ 	.byte	0x04, 0x4f
        /*001a*/ 	.short	(.L_35 - .L_34)


	//   ....[0]....
.L_34:
        /*001c*/ 	.word	0x00000006


	//----- nvinfo : EIATTR_RESERVED_SMEM_USED
	.align		4
.L_35:
        /*0020*/ 	.byte	0x01, 0x41
	.zero		2


	//----- nvinfo : EIATTR_SPARSE_MMA_MASK
	.align		4
        /*0024*/ 	.byte	0x03, 0x50
        /*0026*/ 	.short	0x0000


	//----- nvinfo : EIATTR_TCGEN05_1CTA_USED
	.align		4
        /*0028*/ 	.byte	0x01, 0x51
	.zero		2


	//----- nvinfo : EIATTR_MAXREG_COUNT
	.align		4
        /*002c*/ 	.byte	0x03, 0x1b
        /*002e*/ 	.short	0x00ff


	//----- nvinfo : EIATTR_NUM_BARRIERS
	.align		4
        /*0030*/ 	.byte	0x02, 0x4c
        /*0032*/ 	.byte	0x07
	.zero		1


	//----- nvinfo : EIATTR_EXTERNS
	.align		4
        /*0034*/ 	.byte	0x04, 0x0f
        /*0036*/ 	.short	(.L_37 - .L_36)


	//   ....[0]....
	.align		4
.L_36:
        /*0038*/ 	.word	index@(__assertfail)


	//----- nvinfo : EIATTR_MERCURY_ISA_VERSION
	.align		4
.L_37:
        /*003c*/ 	.byte	0x03, 0x5f
        /*003e*/ 	.short	0x0101


	//----- nvinfo : EIATTR_INT_WARP_WIDE_INSTR_OFFSETS
	.align		4
        /*0040*/ 	.byte	0x04, 0x31
        /*0042*/ 	.short	(.L_39 - .L_38)


	//   ....[0]....
.L_38:
        /*0044*/ 	.word	0x00003be0


	//   ....[1]....
        /*0048*/ 	.word	0x00003c00


	//   ....[2]....
        /*004c*/ 	.word	0x00003c30


	//   ....[3]....
        /*0050*/ 	.word	0x00004770


	//   ....[4]....
        /*0054*/ 	.word	0x000047e0


	//   ....[5]....
        /*0058*/ 	.word	0x000048b0


	//   ....[6]....
        /*005c*/ 	.word	0x00004960


	//----- nvinfo : EIATTR_COOP_GROUP_MASK_REGIDS
	.align		4
.L_39:
        /*0060*/ 	.byte	0x04, 0x29
        /*0062*/ 	.short	(.L_41 - .L_40)


	//   ....[0]....
.L_40:
        /*0064*/ 	.word	0xffffffff


	//   ....[1]....
        /*0068*/ 	.word	0xffffffff


	//   ....[2]....
        /*006c*/ 	.word	0xffffffff


	//   ....[3]....
        /*0070*/ 	.word	0xffffffff


	//   ....[4]....
        /*0074*/ 	.word	0xffffffff


	//   ....[5]....
        /*0078*/ 	.word	0xffffffff


	//   ....[6]....
        /*007c*/ 	.word	0xffffffff


	//   ....[7]....
        /*0080*/ 	.word	0xffffffff


	//   ....[8]....
        /*0084*/ 	.word	0xffffffff


	//   ....[9]....
        /*0088*/ 	.word	0xffffffff


	//   ....[10]....
        /*008c*/ 	.word	0xffffffff


	//   ....[11]....
        /*0090*/ 	.word	0xffffffff


	//   ....[12]....
        /*0094*/ 	.word	0xffffffff


	//   ....[13]....
        /*0098*/ 	.word	0xffffffff


	//----- nvinfo : EIATTR_COOP_GROUP_INSTR_OFFSETS
	.align		4
.L_41:
        /*009c*/ 	.byte	0x04, 0x28
        /*009e*/ 	.short	(.L_43 - .L_42)


	//   ....[0]....
.L_42:
        /*00a0*/ 	.word	0x00000080


	//   ....[1]....
        /*00a4*/ 	.word	0x000004f0


	//   ....[2]....
        /*00a8*/ 	.word	0x000006c0


	//   ....[3]....
        /*00ac*/ 	.word	0x00000820


	//   ....[4]....
        /*00b0*/ 	.word	0x00000920


	//   ....[5]....
        /*00b4*/ 	.word	0x00000a90


	//   ....[6]....
        /*00b8*/ 	.word	0x00000c30


	//   ....[7]....
        /*00bc*/ 	.word	0x00000de0


	//   ....[8]....
        /*00c0*/ 	.word	0x00001fc0


	//   ....[9]....
        /*00c4*/ 	.word	0x00002f20


	//   ....[10]....
        /*00c8*/ 	.word	0x00003130


	//   ....[11]....
        /*00cc*/ 	.word	0x00003160


	//   ....[12]....
        /*00d0*/ 	.word	0x00003ac0


	//   ....[13]....
        /*00d4*/ 	.word	0x00003cf0


	//----- nvinfo : EIATTR_VRC_CTA_INIT_COUNT
	.align		4
.L_43:
        /*00d8*/ 	.byte	0x02, 0x4a
        /*00da*/ 	.byte	0x80
	.zero		1


	//----- nvinfo : EIATTR_SYSCALL_OFFSETS
	.align		4
        /*00dc*/ 	.byte	0x04, 0x46
        /*00de*/ 	.short	(.L_45 - .L_44)


	//   ....[0]....
.L_44:
        /*00e0*/ 	.word	0x00005570


	//   ....[1]....
        /*00e4*/ 	.word	0x000056b0


	//   ....[2]....
        /*00e8*/ 	.word	0x00005ee0


	//   ....[3]....
        /*00ec*/ 	.word	0x00006c70


	//----- nvinfo : EIATTR_MBARRIER_INSTR_OFFSETS
	.align		4
.L_45:
        /*00f0*/ 	.byte	0x04, 0x39
        /*00f2*/ 	.short	(.L_47 - .L_46)


	//   ....[0]....
.L_46:
        /*00f4*/ 	.word	0x00000610
        /*00f8*/ 	.word	0x000000ff
        /*00fc*/ 	.word	0x00000000
        /*0100*/ 	.short	0x0100
        /*0102*/ 	.byte	0x04
	.zero		1


	//   ....[1]....
        /*0104*/ 	.word	0x00000620
        /*0108*/ 	.word	0x000000ff
        /*010c*/ 	.word	0x00000028
        /*0110*/ 	.short	0x0100
        /*0112*/ 	.byte	0x04
	.zero		1


	//   ....[2]....
        /*0114*/ 	.word	0x00000630
        /*0118*/ 	.word	0x000000ff
        /*011c*/ 	.word	0x00000008
        /*0120*/ 	.short	0x0100
        /*0122*/ 	.byte	0x04
	.zero		1


	//   ....[3]....
        /*0124*/ 	.word	0x00000640
        /*0128*/ 	.word	0x000000ff
        /*012c*/ 	.word	0x00000030
        /*0130*/ 	.short	0x0100
        /*0132*/ 	.byte	0x04
	.zero		1


	//   ....[4]....
        /*0134*/ 	.word	0x00000650
        /*0138*/ 	.word	0x000000ff
        /*013c*/ 	.word	0x00000010
        /*0140*/ 	.short	0x0100
        /*0142*/ 	.byte	0x04
	.zero		1


	//   ....[5]....
        /*0144*/ 	.word	0x00000660
        /*0148*/ 	.word	0x000000ff
        /*014c*/ 	.word	0x00000038
        /*0150*/ 	.short	0x0100
        /*0152*/ 	.byte	0x04
	.zero		1


	//   ....[6]....
        /*0154*/ 	.word	0x00000670
        /*0158*/ 	.word	0x000000ff
        /*015c*/ 	.word	0x00000018
        /*0160*/ 	.short	0x0100
        /*0162*/ 	.byte	0x04
	.zero		1


	//   ....[7]....
        /*0164*/ 	.word	0x00000680
        /*0168*/ 	.word	0x000000ff
        /*016c*/ 	.word	0x00000040
        /*0170*/ 	.short	0x0100
        /*0172*/ 	.byte	0x04
	.zero		1


	//   ....[8]....
        /*0174*/ 	.word	0x00000690
        /*0178*/ 	.word	0x000000ff
        /*017c*/ 	.word	0x00000020
        /*0180*/ 	.short	0x0100
        /*0182*/ 	.byte	0x04
	.zero		1


	//   ....[9]....
        /*0184*/ 	.word	0x000006a0
        /*0188*/ 	.word	0x000000ff
        /*018c*/ 	.word	0x00000048
        /*0190*/ 	.short	0x0100
        /*0192*/ 	.byte	0x04
	.zero		1


	//   ....[10]....
        /*0194*/ 	.word	0x000007d0
        /*0198*/ 	.word	0x000000ff
        /*019c*/ 	.word	0x00000050
        /*01a0*/ 	.short	0x0100
        /*01a2*/ 	.byte	0x04
	.zero		1


	//   ....[11]....
        /*01a4*/ 	.word	0x000007e0
        /*01a8*/ 	.word	0x000000ff
        /*01ac*/ 	.word	0x00000060
        /*01b0*/ 	.short	0x0100
        /*01b2*/ 	.byte	0x04
	.zero		1


	//   ....[12]....
        /*01b4*/ 	.word	0x000007f0
        /*01b8*/ 	.word	0x000000ff
        /*01bc*/ 	.word	0x00000058
        /*01c0*/ 	.short	0x0100
        /*01c2*/ 	.byte	0x04
	.zero		1


	//   ....[13]....
        /*01c4*/ 	.word	0x00000800
        /*01c8*/ 	.word	0x000000ff
        /*01cc*/ 	.word	0x00000068
        /*01d0*/ 	.short	0x0100
        /*01d2*/ 	.byte	0x04
	.zero		1


	//   ....[14]....
        /*01d4*/ 	.word	0x000008f0
        /*01d8*/ 	.word	0x000000ff
        /*01dc*/ 	.word	0x00000070
        /*01e0*/ 	.short	0x0100
        /*01e2*/ 	.byte	0x06
	.zero		1


	//   ....[15]....
        /*01e4*/ 	.word	0x00000900
        /*01e8*/ 	.word	0x000000ff
        /*01ec*/ 	.word	0x00000078
        /*01f0*/ 	.short	0x0100
        /*01f2*/ 	.byte	0x06
	.zero		1


	//   ....[16]....
        /*01f4*/ 	.word	0x00000a40
        /*01f8*/ 	.word	0x000000ff
        /*01fc*/ 	.word	0x00000080
        /*0200*/ 	.short	0x0100
        /*0202*/ 	.byte	0x06
	.zero		1


	//   ....[17]....
        /*0204*/ 	.word	0x00000a50
        /*0208*/ 	.word	0x000000ff
        /*020c*/ 	.word	0x00000090
        /*0210*/ 	.short	0x0100
        /*0212*/ 	.byte	0x06
	.zero		1


	//   ....[18]....
        /*0214*/ 	.word	0x00000a60
        /*0218*/ 	.word	0x000000ff
        /*021c*/ 	.word	0x00000088
        /*0220*/ 	.short	0x0100
        /*0222*/ 	.byte	0x06
	.zero		1


	//   ....[19]....
        /*0224*/ 	.word	0x00000a70
        /*0228*/ 	.word	0x000000ff
        /*022c*/ 	.word	0x00000098
        /*0230*/ 	.short	0x0100
        /*0232*/ 	.byte	0x06
	.zero		1


	//   ....[20]....
        /*0234*/ 	.word	0x00000ba0
        /*0238*/ 	.word	0x000000ff
        /*023c*/ 	.word	0x000000a0
        /*0240*/ 	.short	0x0100
        /*0242*/ 	.byte	0x04
	.zero		1


	//   ....[21]....
        /*0244*/ 	.word	0x00000bb0
        /*0248*/ 	.word	0x000000ff
        /*024c*/ 	.word	0x000000c0
        /*0250*/ 	.short	0x0100
        /*0252*/ 	.byte	0x04
	.zero		1


	//   ....[22]....
        /*0254*/ 	.word	0x00000bc0
        /*0258*/ 	.word	0x000000ff
        /*025c*/ 	.word	0x000000a8
        /*0260*/ 	.short	0x0100
        /*0262*/ 	.byte	0x04
	.zero		1


	//   ....[23]....
        /*0264*/ 	.word	0x00000bd0
        /*0268*/ 	.word	0x000000ff
        /*026c*/ 	.word	0x000000c8
        /*0270*/ 	.short	0x0100
        /*0272*/ 	.byte	0x04
	.zero		1


	//   ....[24]....
        /*0274*/ 	.word	0x00000be0
        /*0278*/ 	.word	0x000000ff
        /*027c*/ 	.word	0x000000b0
        /*0280*/ 	.short	0x0100
        /*0282*/ 	.byte	0x04
	.zero		1


	//   ....[25]....
        /*0284*/ 	.word	0x00000bf0
        /*0288*/ 	.word	0x000000ff
        /*028c*/ 	.word	0x000000d0
        /*0290*/ 	.short	0x0100
        /*0292*/ 	.byte	0x04
	.zero		1


	//   ....[26]....
        /*0294*/ 	.word	0x00000c00
        /*0298*/ 	.word	0x000000ff
        /*029c*/ 	.word	0x000000b8
        /*02a0*/ 	.short	0x0100
        /*02a2*/ 	.byte	0x04
	.zero		1


	//   ....[27]....
        /*02a4*/ 	.word	0x00000c10
        /*02a8*/ 	.word	0x000000ff
        /*02ac*/ 	.word	0x000000d8
        /*02b0*/ 	.short	0x0100
        /*02b2*/ 	.byte	0x04
	.zero		1


	//   ....[28]....
        /*02b4*/ 	.word	0x00000d00
        /*02b8*/ 	.word	0x000000ff
        /*02bc*/ 	.word	0x000000e0
        /*02c0*/ 	.short	0x0100
        /*02c2*/ 	.byte	0x04
	.zero		1


	//   ....[29]....
        /*02c4*/ 	.word	0x00000d10
        /*02c8*/ 	.word	0x000000ff
        /*02cc*/ 	.word	0x000000f0
        /*02d0*/ 	.short	0x0100
        /*02d2*/ 	.byte	0x04
	.zero		1


	//   ....[30]....
        /*02d4*/ 	.word	0x00000d20
        /*02d8*/ 	.word	0x000000ff
        /*02dc*/ 	.word	0x000000e8
        /*02e0*/ 	.short	0x0100
        /*02e2*/ 	.byte	0x04
	.zero		1


	//   ....[31]....
        /*02e4*/ 	.word	0x00000d30
        /*02e8*/ 	.word	0x000000ff
        /*02ec*/ 	.word	0x000000f8
        /*02f0*/ 	.short	0x0100
        /*02f2*/ 	.byte	0x04
	.zero		1


	//   ....[32]....
        /*02f4*/ 	.word	0x00001870
        /*02f8*/ 	.word	0x00000000
        /*02fc*/ 	.word	0x000000f0
        /*0300*/ 	.short	0x010a
        /*0302*/ 	.byte	0xff
	.zero		1


	//   ....[33]....
        /*0304*/ 	.word	0x00001890
        /*0308*/ 	.word	0x00000000
        /*030c*/ 	.word	0x000000e0
        /*0310*/ 	.short	0x0101
        /*0312*/ 	.byte	0xff
	.zero		1


	//   ....[34]....
        /*0314*/ 	.word	0x00001950
        /*0318*/ 	.word	0x000000ff
        /*031c*/ 	.word	0x00000028
        /*0320*/ 	.short	0x010a
        /*0322*/ 	.byte	0x04
	.zero		1


	//   ....[35]....
        /*0324*/ 	.word	0x000019d0
        /*0328*/ 	.word	0x000000ff
        /*032c*/ 	.word	0x00000028
        /*0330*/ 	.short	0x010a
        /*0332*/ 	.byte	0x21
	.zero		1


	//   ....[36]....
        /*0334*/ 	.word	0x00001b60
        /*0338*/ 	.word	0x000000ff
        /*033c*/ 	.word	0x00000028
        /*0340*/ 	.short	0x010a
        /*0342*/ 	.byte	0x08
	.zero		1


	//   ....[37]....
        /*0344*/ 	.word	0x00001c80
        /*0348*/ 	.word	0x000000ff
        /*034c*/ 	.word	0x00000078
        /*0350*/ 	.short	0x0101
        /*0352*/ 	.byte	0x07
	.zero		1


	//   ....[38]....
        /*0354*/ 	.word	0x00001ca0
        /*0358*/ 	.word	0x000000ff
        /*035c*/ 	.word	0x00000028
        /*0360*/ 	.short	0x010a
        /*0362*/ 	.byte	0x04
	.zero		1


	//   ....[39]....
        /*0364*/ 	.word	0x00001d20
        /*0368*/ 	.word	0x000000ff
        /*036c*/ 	.word	0x00000028
        /*0370*/ 	.short	0x010a
        /*0372*/ 	.byte	0x11
	.zero		1


	//   ....[40]....
        /*0374*/ 	.word	0x00001eb0
        /*0378*/ 	.word	0x000000ff
        /*037c*/ 	.word	0x00000028
        /*0380*/ 	.short	0x010a
        /*0382*/ 	.byte	0x06
	.zero		1


	//   ....[41]....
        /*0384*/ 	.word	0x00001ff0
        /*0388*/ 	.word	0x00000003
        /*038c*/ 	.word	0x00000080
        /*0390*/ 	.short	0x010a
        /*0392*/ 	.byte	0xff
	.zero		1


	//   ....[42]....
        /*0394*/ 	.word	0x00002140
        /*0398*/ 	.word	0x00000000
        /*039c*/ 	.word	0x00000000
        /*03a0*/ 	.short	0x0101
        /*03a2*/ 	.byte	0xff
	.zero		1


	//   ....[43]....
        /*03a4*/ 	.word	0x000026e0
        /*03a8*/ 	.word	0x000000ff
        /*03ac*/ 	.word	0x00000000
        /*03b0*/ 	.short	0x010a
        /*03b2*/ 	.byte	0x04
	.zero		1


	//   ....[44]....
        /*03b4*/ 	.word	0x00002770
        /*03b8*/ 	.word	0x000000ff
        /*03bc*/ 	.word	0x00000000
        /*03c0*/ 	.short	0x010a
        /*03c2*/ 	.byte	0x05
	.zero		1


	//   ....[45]....
        /*03c4*/ 	.word	0x00002800
        /*03c8*/ 	.word	0x000000ff
        /*03cc*/ 	.word	0x00000000
        /*03d0*/ 	.short	0x010a
        /*03d2*/ 	.byte	0x05
	.zero		1


	//   ....[46]....
        /*03d4*/ 	.word	0x00002890
        /*03d8*/ 	.word	0x000000ff
        /*03dc*/ 	.word	0x00000000
        /*03e0*/ 	.short	0x010a
        /*03e2*/ 	.byte	0x05
	.zero		1


	//   ....[47]....
        /*03e4*/ 	.word	0x00002930
        /*03e8*/ 	.word	0x00000000
        /*03ec*/ 	.word	0x00000000
        /*03f0*/ 	.short	0x010a
        /*03f2*/ 	.byte	0xff
	.zero		1


	//   ....[48]....
        /*03f4*/ 	.word	0x00002a70
        /*03f8*/ 	.word	0x00000002
        /*03fc*/ 	.word	0x000000e0
        /*0400*/ 	.short	0x010a
        /*0402*/ 	.byte	0xff
	.zero		1


	//   ....[49]....
        /*0404*/ 	.word	0x00002ad0
        /*0408*/ 	.word	0x00000004
        /*040c*/ 	.word	0x00000000
        /*0410*/ 	.short	0x0101
        /*0412*/ 	.byte	0xff
	.zero		1


	//   ....[50]....
        /*0414*/ 	.word	0x00002af0
        /*0418*/ 	.word	0x000000ff
        /*041c*/ 	.word	0x00000090
        /*0420*/ 	.short	0x010a
        /*0422*/ 	.byte	0x04
	.zero		1


	//   ....[51]....
        /*0424*/ 	.word	0x00002c10
        /*0428*/ 	.word	0x00000002
        /*042c*/ 	.word	0x00000080
        /*0430*/ 	.short	0x010a
        /*0432*/ 	.byte	0xff
	.zero		1


	//   ....[52]....
        /*0434*/ 	.word	0x00002d20
        /*0438*/ 	.word	0x00000002
        /*043c*/ 	.word	0x00000000
        /*0440*/ 	.short	0x0101
        /*0442*/ 	.byte	0xff
	.zero		1


	//   ....[53]....
        /*0444*/ 	.word	0x00002db0
        /*0448*/ 	.word	0x000000ff
        /*044c*/ 	.word	0x00000090
        /*0450*/ 	.short	0x0106
        /*0452*/ 	.byte	0x04
	.zero		1


	//   ....[54]....
        /*0454*/ 	.word	0x00002dd0
        /*0458*/ 	.word	0x000000ff
        /*045c*/ 	.word	0x00000090
        /*0460*/ 	.short	0x010a
        /*0462*/ 	.byte	0x04
	.zero		1


	//   ....[55]....
        /*0464*/ 	.word	0x00002e60
        /*0468*/ 	.word	0x000000ff
        /*046c*/ 	.word	0x00000090
        /*0470*/ 	.short	0x0106
        /*0472*/ 	.byte	0x07
	.zero		1


	//   ....[56]....
        /*0474*/ 	.word	0x00002ea0
        /*0478*/ 	.word	0x00000000
        /*047c*/ 	.word	0x00000090
        /*0480*/ 	.short	0x010a
        /*0482*/ 	.byte	0xff
	.zero		1


	//   ....[57]....
        /*0484*/ 	.word	0x000033a0
        /*0488*/ 	.word	0x00000000
        /*048c*/ 	.word	0x00000080
        /*0490*/ 	.short	0x010a
        /*0492*/ 	.byte	0xff
	.zero		1


	//   ....[58]....
        /*0494*/ 	.word	0x000034a0
        /*0498*/ 	.word	0x00000003
        /*049c*/ 	.word	0x00000000
        /*04a0*/ 	.short	0x0101
        /*04a2*/ 	.byte	0xff
	.zero		1


	//   ....[59]....
        /*04a4*/ 	.word	0x000034b0
        /*04a8*/ 	.word	0x000000ff
        /*04ac*/ 	.word	0x00000000
        /*04b0*/ 	.short	0x010a
        /*04b2*/ 	.byte	0x04
	.zero		1


	//   ....[60]....
        /*04b4*/ 	.word	0x000034d0
        /*04b8*/ 	.word	0x000000ff
        /*04bc*/ 	.word	0x000000c0
        /*04c0*/ 	.short	0x010a
        /*04c2*/ 	.byte	0x13
	.zero		1


	//   ....[61]....
        /*04c4*/ 	.word	0x00003610
        /*04c8*/ 	.word	0x000000ff
        /*04cc*/ 	.word	0x00000000
        /*04d0*/ 	.short	0x010a
        /*04d2*/ 	.byte	0x06
	.zero		1


	//   ....[62]....
        /*04d4*/ 	.word	0x00003710
        /*04d8*/ 	.word	0x000000ff
        /*04dc*/ 	.word	0x00000000
        /*04e0*/ 	.short	0x010a
        /*04e2*/ 	.byte	0x04
	.zero		1


	//   ....[63]....
        /*04e4*/ 	.word	0x000038f0
        /*04e8*/ 	.word	0x000000ff
        /*04ec*/ 	.word	0x00000000
        /*04f0*/ 	.short	0x010a
        /*04f2*/ 	.byte	0x04
	.zero		1


	//   ....[64]....
        /*04f4*/ 	.word	0x00003980
        /*04f8*/ 	.word	0x000000ff
        /*04fc*/ 	.word	0x00000000
        /*0500*/ 	.short	0x010a
        /*0502*/ 	.byte	0x05
	.zero		1


	//   ....[65]....
        /*0504*/ 	.word	0x00003a10
        /*0508*/ 	.word	0x000000ff
        /*050c*/ 	.word	0x00000000
        /*0510*/ 	.short	0x010a
        /*0512*/ 	.byte	0x05
	.zero		1


	//   ....[66]....
        /*0514*/ 	.word	0x00003aa0
        /*0518*/ 	.word	0x000000ff
        /*051c*/ 	.word	0x00000000
        /*0520*/ 	.short	0x010a
        /*0522*/ 	.byte	0x04
	.zero		1


	//   ....[67]....
        /*0524*/ 	.word	0x00003f70
        /*0528*/ 	.word	0x0000000c
        /*052c*/ 	.word	0x00000080
        /*0530*/ 	.short	0x010a
        /*0532*/ 	.byte	0xff
	.zero		1


	//   ....[68]....
        /*0534*/ 	.word	0x000040e0
        /*0538*/ 	.word	0x00000000
        /*053c*/ 	.word	0x00000000
        /*0540*/ 	.short	0x0101
        /*0542*/ 	.byte	0xff
	.zero		1


	//   ....[69]....
        /*0544*/ 	.word	0x00004570
        /*0548*/ 	.word	0x000000ff
        /*054c*/ 	.word	0x00000078
        /*0550*/ 	.short	0x010a
        /*0552*/ 	.byte	0x15
	.zero		1


	//   ....[70]....
        /*0554*/ 	.word	0x000046f0
        /*0558*/ 	.word	0x000000ff
        /*055c*/ 	.word	0x00000060
        /*0560*/ 	.short	0x010a
        /*0562*/ 	.byte	0x15
	.zero		1


	//   ....[71]....
        /*0564*/ 	.word	0x00004860
        /*0568*/ 	.word	0x000000ff
        /*056c*/ 	.word	0x00000050
        /*0570*/ 	.short	0x010b
        /*0572*/ 	.byte	0x15
	.zero		1


	//   ....[72]....
        /*0574*/ 	.word	0x00004870
        /*0578*/ 	.word	0x000000ff
        /*057c*/ 	.word	0x00000000
        /*0580*/ 	.short	0x0101
        /*0582*/ 	.byte	0x22
	.zero		1


	//   ....[73]....
        /*0584*/ 	.word	0x00004880
        /*0588*/ 	.word	0x000000ff
        /*058c*/ 	.word	0x00000068
        /*0590*/ 	.short	0x010a
        /*0592*/ 	.byte	0x15
	.zero		1


	//   ....[74]....
        /*0594*/ 	.word	0x00004a60
        /*0598*/ 	.word	0x000000ff
        /*059c*/ 	.word	0x00000058
        /*05a0*/ 	.short	0x010b
        /*05a2*/ 	.byte	0x15
	.zero		1


	//   ....[75]....
        /*05a4*/ 	.word	0x00004a70
        /*05a8*/ 	.word	0x000000ff
        /*05ac*/ 	.word	0x00000000
        /*05b0*/ 	.short	0x0101
        /*05b2*/ 	.byte	0x21
	.zero		1


	//   ....[76]....
        /*05b4*/ 	.word	0x00004aa0
        /*05b8*/ 	.word	0x000000ff
        /*05bc*/ 	.word	0x00000060
        /*05c0*/ 	.short	0x010a
        /*05c2*/ 	.byte	0x15
	.zero		1


	//   ....[77]....
        /*05c4*/ 	.word	0x00004ae0
        /*05c8*/ 	.word	0x00000000
        /*05cc*/ 	.word	0x00000068
        /*05d0*/ 	.short	0x010a
        /*05d2*/ 	.byte	0xff
	.zero		1


	//   ....[78]....
        /*05d4*/ 	.word	0x00004e10
        /*05d8*/ 	.word	0x00000003
        /*05dc*/ 	.word	0x00000080
        /*05e0*/ 	.short	0x010a
        /*05e2*/ 	.byte	0xff
	.zero		1


	//   ....[79]....
        /*05e4*/ 	.word	0x00004f90
        /*05e8*/ 	.word	0x00000000
        /*05ec*/ 	.word	0x00000000
        /*05f0*/ 	.short	0x0101
        /*05f2*/ 	.byte	0xff
	.zero		1


	//   ....[80]....
        /*05f4*/ 	.word	0x00005ad0
        /*05f8*/ 	.word	0x00000002
        /*05fc*/ 	.word	0x00000050
        /*0600*/ 	.short	0x010a
        /*0602*/ 	.byte	0xff
	.zero		1


	//   ....[81]....
        /*0604*/ 	.word	0x00005b40
        /*0608*/ 	.word	0x00000064
        /*060c*/ 	.word	0x000000a0
        /*0610*/ 	.short	0x010a
        /*0612*/ 	.byte	0xff
	.zero		1


	//   ....[82]....
        /*0614*/ 	.word	0x00005c30
        /*0618*/ 	.word	0x00000002
        /*061c*/ 	.word	0x00000050
        /*0620*/ 	.short	0x010a
        /*0622*/ 	.byte	0xff
	.zero		1


	//   ....[83]....
        /*0624*/ 	.word	0x00005d40
        /*0628*/ 	.word	0x00000000
        /*062c*/ 	.word	0x00000000
        /*0630*/ 	.short	0x0101
        /*0632*/ 	.byte	0xff
	.zero		1


	//   ....[84]....
        /*0634*/ 	.word	0x00005dc0
        /*0638*/ 	.word	0x00000064
        /*063c*/ 	.word	0x000000a0
        /*0640*/ 	.short	0x010a
        /*0642*/ 	.byte	0xff
	.zero		1


	//   ....[85]....
        /*0644*/ 	.word	0x00006910
        /*0648*/ 	.word	0x0000006d
        /*064c*/ 	.word	0x00000050
        /*0650*/ 	.short	0x010a
        /*0652*/ 	.byte	0xff
	.zero		1


	//   ....[86]....
        /*0654*/ 	.word	0x000069e0
        /*0658*/ 	.word	0x0000006d
        /*065c*/ 	.word	0x00000050
        /*0660*/ 	.short	0x010a
        /*0662*/ 	.byte	0xff
	.zero		1


	//   ....[87]....
        /*0664*/ 	.word	0x00006af0
        /*0668*/ 	.word	0x00000000
        /*066c*/ 	.word	0x00000000
        /*0670*/ 	.short	0x0101
        /*0672*/ 	.byte	0xff
	.zero		1


	//   ....[88]....
        /*0674*/ 	.word	0x00006f80
        /*0678*/ 	.word	0x000000ff
        /*067c*/ 	.word	0x00000000
        /*0680*/ 	.short	0x0101
        /*0682*/ 	.byte	0x04
	.zero		1


	//   ....[89]....
        /*0684*/ 	.word	0x00007790
        /*0688*/ 	.word	0x00000000
        /*068c*/ 	.word	0x000000f0
        /*0690*/ 	.short	0x010a
        /*0692*/ 	.byte	0xff
	.zero		1


	//   ....[90]....
        /*0694*/ 	.word	0x000077f0
        /*0698*/ 	.word	0x00000000
        /*069c*/ 	.word	0x00000028
        /*06a0*/ 	.short	0x010a
        /*06a2*/ 	.byte	0xff
	.zero		1


	//   ....[91]....
        /*06a4*/ 	.word	0x00007850
        /*06a8*/ 	.word	0x00000000
        /*06ac*/ 	.word	0x00000028
        /*06b0*/ 	.short	0x010a
        /*06b2*/ 	.byte	0xff
	.zero		1


	//   ....[92]....
        /*06b4*/ 	.word	0x000078a0
        /*06b8*/ 	.word	0x00000003
        /*06bc*/ 	.word	0x00000080
        /*06c0*/ 	.short	0x010a
        /*06c2*/ 	.byte	0xff
	.zero		1


	//   ....[93]....
        /*06c4*/ 	.word	0x00007900
        /*06c8*/ 	.word	0x00000000
        /*06cc*/ 	.word	0x00000000
        /*06d0*/ 	.short	0x010a
        /*06d2*/ 	.byte	0xff
	.zero		1


	//   ....[94]....
        /*06d4*/ 	.word	0x00007960
        /*06d8*/ 	.word	0x00000000
        /*06dc*/ 	.word	0x00000000
        /*06e0*/ 	.short	0x010a
        /*06e2*/ 	.byte	0xff
	.zero		1


	//   ....[95]....
        /*06e4*/ 	.word	0x000079c0
        /*06e8*/ 	.word	0x00000000
        /*06ec*/ 	.word	0x00000000
        /*06f0*/ 	.short	0x010a
        /*06f2*/ 	.byte	0xff
	.zero		1


	//   ....[96]....
        /*06f4*/ 	.word	0x00007a20
        /*06f8*/ 	.word	0x00000000
        /*06fc*/ 	.word	0x00000000
        /*0700*/ 	.short	0x010a
        /*0702*/ 	.byte	0xff
	.zero		1


	//   ....[97]....
        /*0704*/ 	.word	0x00007a70
        /*0708*/ 	.word	0x00000002
        /*070c*/ 	.word	0x000000e0
        /*0710*/ 	.short	0x010a
        /*0712*/ 	.byte	0xff
	.zero		1


	//   ....[98]....
        /*0714*/ 	.word	0x00007ad0
        /*0718*/ 	.word	0x00000002
        /*071c*/ 	.word	0x00000090
        /*0720*/ 	.short	0x010a
        /*0722*/ 	.byte	0xff
	.zero		1


	//   ....[99]....
        /*0724*/ 	.word	0x00007b20
        /*0728*/ 	.word	0x00000002
        /*072c*/ 	.word	0x00000080
        /*0730*/ 	.short	0x010a
        /*0732*/ 	.byte	0xff
	.zero		1


	//   ....[100]....
        /*0734*/ 	.word	0x00007b80
        /*0738*/ 	.word	0x00000000
        /*073c*/ 	.word	0x00000090
        /*0740*/ 	.short	0x010a
        /*0742*/ 	.byte	0xff
	.zero		1


	//   ....[101]....
        /*0744*/ 	.word	0x00007bd0
        /*0748*/ 	.word	0x00000000
        /*074c*/ 	.word	0x00000080
        /*0750*/ 	.short	0x010a
        /*0752*/ 	.byte	0xff
	.zero		1


	//   ....[102]....
        /*0754*/ 	.word	0x00007c30
        /*0758*/ 	.word	0x00000003
        /*075c*/ 	.word	0x000000c0
        /*0760*/ 	.short	0x010a
        /*0762*/ 	.byte	0xff
	.zero		1


	//   ....[103]....
        /*0764*/ 	.word	0x00007c90
        /*0768*/ 	.word	0x00000000
        /*076c*/ 	.word	0x00000000
        /*0770*/ 	.short	0x010a
        /*0772*/ 	.byte	0xff
	.zero		1


	//   ....[104]....
        /*0774*/ 	.word	0x00007cf0
        /*0778*/ 	.word	0x00000000
        /*077c*/ 	.word	0x00000000
        /*0780*/ 	.short	0x010a
        /*0782*/ 	.byte	0xff
	.zero		1


	//   ....[105]....
        /*0784*/ 	.word	0x00007d50
        /*0788*/ 	.word	0x00000000
        /*078c*/ 	.word	0x00000000
        /*0790*/ 	.short	0x010a
        /*0792*/ 	.byte	0xff
	.zero		1


	//   ....[106]....
        /*0794*/ 	.word	0x00007db0
        /*0798*/ 	.word	0x00000000
        /*079c*/ 	.word	0x00000000
        /*07a0*/ 	.short	0x010a
        /*07a2*/ 	.byte	0xff
	.zero		1


	//   ....[107]....
        /*07a4*/ 	.word	0x00007e10
        /*07a8*/ 	.word	0x00000000
        /*07ac*/ 	.word	0x00000000
        /*07b0*/ 	.short	0x010a
        /*07b2*/ 	.byte	0xff
	.zero		1


	//   ....[108]....
        /*07b4*/ 	.word	0x00007e60
        /*07b8*/ 	.word	0x0000000c
        /*07bc*/ 	.word	0x00000080
        /*07c0*/ 	.short	0x010a
        /*07c2*/ 	.byte	0xff
	.zero		1


	//   ....[109]....
        /*07c4*/ 	.word	0x00007ec0
        /*07c8*/ 	.word	0x00000000
        /*07cc*/ 	.word	0x00000078
        /*07d0*/ 	.short	0x010a
        /*07d2*/ 	.byte	0xff
	.zero		1


	//   ....[110]....
        /*07d4*/ 	.word	0x00007f20
        /*07d8*/ 	.word	0x00000000
        /*07dc*/ 	.word	0x00000060
        /*07e0*/ 	.short	0x010a
        /*07e2*/ 	.byte	0xff
	.zero		1


	//   ....[111]....
        /*07e4*/ 	.word	0x00007f80
        /*07e8*/ 	.word	0x00000000
        /*07ec*/ 	.word	0x00000068
        /*07f0*/ 	.short	0x010a
        /*07f2*/ 	.byte	0xff
	.zero		1


	//   ....[112]....
        /*07f4*/ 	.word	0x00007fe0
        /*07f8*/ 	.word	0x00000000
        /*07fc*/ 	.word	0x00000060
        /*0800*/ 	.short	0x010a
        /*0802*/ 	.byte	0xff
	.zero		1


	//   ....[113]....
        /*0804*/ 	.word	0x00008030
        /*0808*/ 	.word	0x00000003
        /*080c*/ 	.word	0x00000080
        /*0810*/ 	.short	0x010a
        /*0812*/ 	.byte	0xff
	.zero		1


	//   ....[114]....
        /*0814*/ 	.word	0x00008080
        /*0818*/ 	.word	0x00000002
        /*081c*/ 	.word	0x00000050
        /*0820*/ 	.short	0x010a
        /*0822*/ 	.byte	0xff
	.zero		1


	//   ....[115]....
        /*0824*/ 	.word	0x000080d0
        /*0828*/ 	.word	0x00000064
        /*082c*/ 	.word	0x000000a0
        /*0830*/ 	.short	0x010a
        /*0832*/ 	.byte	0xff
	.zero		1


	//   ....[116]....
        /*0834*/ 	.word	0x00008120
        /*0838*/ 	.word	0x0000006d
        /*083c*/ 	.word	0x00000050
        /*0840*/ 	.short	0x010a
        /*0842*/ 	.byte	0xff
	.zero		1


	//----- nvinfo : EIATTR_NUM_MBARRIERS
	.align		4
.L_47:
        /*0844*/ 	.byte	0x03, 0x38
        /*0846*/ 	.short	0x0020


	//----- nvinfo : EIATTR_EXIT_INSTR_OFFSETS
	.align		4
        /*0848*/ 	.byte	0x04, 0x1c
        /*084a*/ 	.short	(.L_49 - .L_48)


	//   ....[0]....
.L_48:
        /*084c*/ 	.word	0x00002960


	//   ....[1]....
        /*0850*/ 	.word	0x00002e70


	//   ....[2]....
        /*0854*/ 	.word	0x00002ed0


	//   ....[3]....
        /*0858*/ 	.word	0x00003d00


	//   ....[4]....
        /*085c*/ 	.word	0x00004b10


	//   ....[5]....
        /*0860*/ 	.word	0x00004b50


	//   ....[6]....
        /*0864*/ 	.word	0x00007780


	//----- nvinfo : EIATTR_MAX_THREADS
	.align		4
.L_49:
        /*0868*/ 	.byte	0x04, 0x05
        /*086a*/ 	.short	(.L_51 - .L_50)
.L_50:
        /*086c*/ 	.word	0x00000100
        /*0870*/ 	.word	0x00000001
        /*0874*/ 	.word	0x00000001


	//----- nvinfo : EIATTR_CRS_STACK_SIZE
	.align		4
.L_51:
        /*0878*/ 	.byte	0x04, 0x1e
        /*087a*/ 	.short	(.L_53 - .L_52)
.L_52:
        /*087c*/ 	.word	0x00000000


	//----- nvinfo : EIATTR_CBANK_PARAM_SIZE
	.align		4
.L_53:
        /*0880*/ 	.byte	0x03, 0x19
        /*0882*/ 	.short	0x0800


	//----- nvinfo : EIATTR_PARAM_CBANK
	.align		4
        /*0884*/ 	.byte	0x04, 0x0a
        /*0886*/ 	.short	(.L_55 - .L_54)
	.align		4
.L_54:
        /*0888*/ 	.word	index@(.nv.constant0._ZN7cutlass13device_kernelINS_4gemm6kernel13GemmUniversalIN4cute5tupleIJiiiiEEENS1_10collective13CollectiveMmaINS1_35MainloopSm100TmaUmmaWarpSpecializedILi5ELi2ELi4ENS5_IJNS4_1CILi1EEENSA_ILi2EEESB_EEEEENS5_IJNSA_ILi64EEENSA_ILi128EEENSA_ILi32EEEEEENS_12float_e5m2_tENS5_IJlSB_lEEESJ_SK_NS4_8TiledMMAINS4_8MMA_AtomIJNS4_10MMA_TraitsINS4_19SM100_MMA_F8F6F4_SSEJSJ_SJ_fSF_SG_NS4_17integral_constantINS4_4UMMA5MajorELSR_0EEESS_NSP_INSQ_7ScaleInELST_0EEESU_EEEEEENS4_6LayoutINS5_IJSB_SB_SB_EEENS5_IJNSA_ILi0EEESZ_SZ_EEEEENS5_IJNS4_10UnderscoreES12_S12_EEEEENS4_23SM90_TMA_LOAD_MULTICASTENS4_14ComposedLayoutINS4_7SwizzleILi1ELi4ELi3EEENS4_18smem_ptr_flag_bitsILi8EEENSX_INS5_IJNSA_ILi8EEESH_EEENS5_IJSH_SB_EEEEEEEvNS4_8identityENS4_13SM90_TMA_LOADES1F_vS1G_EENS_8epilogue10collective18CollectiveEpilogueINS1J_23Sm100TmaWarpSpecializedILi2ELi2ELi32ELb0ELb0EEEJSI_NS5_IJNSX_ISF_SB_EES1O_EEESJ_SK_SJ_SK_NS1J_6fusion15FusionCallbacksIS1N_NS1Q_17LinearCombinationISJ_fSJ_fLNS_15FloatRoundStyleE2EEESI_S1P_JEEENS4_5SM1004TMEM4LOAD26SM100_TMEM_LOAD_16dp32b32xES1H_NS16_INS17_ILi2ELi4ELi3EEES1A_NSX_INS5_IJS1B_SF_EEENS5_IJSF_SB_EEEEEEENS4_39AutoVectorizingCopyWithAssumedAlignmentILi128EEENS4_14SM90_TMA_STOREES24_S26_S26_EEEvvEEEEvNT_6ParamsE)
        /*088c*/ 	.short	0x0380
        /*088e*/ 	.short	0x0800


	//----- nvinfo : EIATTR_SW_WAR
	.align		4
.L_55:
        /*0890*/ 	.byte	0x04, 0x36
        /*0892*/ 	.short	(.L_57 - .L_56)
.L_56:
        /*0894*/ 	.word	0x00000008
.L_57:


//--------------------- .nv.callgraph             --------------------------
	.section	.nv.callgraph,"",@"SHT_CUDA_CALLGRAPH"
	.align	4
	.sectionentsize	8
	.align		4
        /*0000*/ 	.word	0x00000000
	.align		4
        /*0004*/ 	.word	0xffffffff
	.align		4
        /*0008*/ 	.word	index@(_ZN7cutlass13device_kernelINS_4gemm6kernel13GemmUniversalIN4cute5tupleIJiiiiEEENS1_10collective13CollectiveMmaINS1_35MainloopSm100TmaUmmaWarpSpecializedILi5ELi2ELi4ENS5_IJNS4_1CILi1EEENSA_ILi2EEESB_EEEEENS5_IJNSA_ILi64EEENSA_ILi128EEENSA_ILi32EEEEEENS_12float_e5m2_tENS5_IJlSB_lEEESJ_SK_NS4_8TiledMMAINS4_8MMA_AtomIJNS4_10MMA_TraitsINS4_19SM100_MMA_F8F6F4_SSEJSJ_SJ_fSF_SG_NS4_17integral_constantINS4_4UMMA5MajorELSR_0EEESS_NSP_INSQ_7ScaleInELST_0EEESU_EEEEEENS4_6LayoutINS5_IJSB_SB_SB_EEENS5_IJNSA_ILi0EEESZ_SZ_EEEEENS5_IJNS4_10UnderscoreES12_S12_EEEEENS4_23SM90_TMA_LOAD_MULTICASTENS4_14ComposedLayoutINS4_7SwizzleILi1ELi4ELi3EEENS4_18smem_ptr_flag_bitsILi8EEENSX_INS5_IJNSA_ILi8EEESH_EEENS5_IJSH_SB_EEEEEEEvNS4_8identityENS4_13SM90_TMA_LOADES1F_vS1G_EENS_8epilogue10collective18CollectiveEpilogueINS1J_23Sm100TmaWarpSpecializedILi2ELi2ELi32ELb0ELb0EEEJSI_NS5_IJNSX_ISF_SB_EES1O_EEESJ_SK_SJ_SK_NS1J_6fusion15FusionCallbacksIS1N_NS1Q_17LinearCombinationISJ_fSJ_fLNS_15FloatRoundStyleE2EEESI_S1P_JEEENS4_5SM1004TMEM4LOAD26SM100_TMEM_LOAD_16dp32b32xES1H_NS16_INS17_ILi2ELi4ELi3EEES1A_NSX_INS5_IJS1B_SF_EEENS5_IJSF_SB_EEEEEEENS4_39AutoVectorizingCopyWithAssumedAlignmentILi128EEENS4_14SM90_TMA_STOREES24_S26_S26_EEEvvEEEEvNT_6ParamsE)
	.align		4
        /*000c*/ 	.word	index@(__assertfail)
	.align		4
        /*0010*/ 	.word	0x00000000
	.align		4
        /*0014*/ 	.word	0xfffffffe
	.align		4
        /*0018*/ 	.word	0x00000000
	.align		4
        /*001c*/ 	.word	0xfffffffd
	.align		4
        /*0020*/ 	.word	0x00000000
	.align		4
        /*0024*/ 	.word	0xfffffffc


//--------------------- .nv.constant4             --------------------------
	.section	.nv.constant4,"a",@progbits
	.align	8
	.align		8
.nv.constant4:
        /*0000*/ 	.dword	__assertfail
	.align		8
        /*0008*/ 	.dword	__unnamed_1
	.align		8
        /*0010*/ 	.dword	__unnamed_2
	.align		8
        /*0018*/ 	.dword	_ZN39_INTERNAL_463f5a34_4_k_cu_e2541f4c_93034cuda3std3__45__cpo5beginE
	.align		8
        /*0020*/ 	.dword	_ZN39_INTERNAL_463f5a34_4_k_cu_e2541f4c_93034cuda3std3__45__cpo3endE
	.align		8
        /*0028*/ 	.dword	_ZN39_INTERNAL_463f5a34_4_k_cu_e2541f4c_93034cuda3std3__45__cpo6cbeginE
	.align		8
        /*0030*/ 	.dword	_ZN39_INTERNAL_463f5a34_4_k_cu_e2541f4c_93034cuda3std3__45__cpo4cendE
	.align		8
        /*0038*/ 	.dword	_ZN39_INTERNAL_463f5a34_4_k_cu_e2541f4c_93034cuda3std3__441_GLOBAL__N__463f5a34_4_k_cu_e2541f4c_93036ignoreE
	.align		8
        /*0040*/ 	.dword	_ZN39_INTERNAL_463f5a34_4_k_cu_e2541f4c_93034cuda3std3__419piecewise_constructE
	.align		8
        /*0048*/ 	.dword	_ZN39_INTERNAL_463f5a34_4_k_cu_e2541f4c_93034cuda3std3__48in_placeE
	.align		8
        /*0050*/ 	.dword	_ZN39_INTERNAL_463f5a34_4_k_cu_e2541f4c_93034cuda3std6ranges3__45__cpo4swapE
	.align		8
        /*0058*/ 	.dword	_ZN39_INTERNAL_463f5a34_4_k_cu_e2541f4c_93034cuda3std6ranges3__45__cpo9iter_moveE
	.align		8
        /*0060*/ 	.dword	_ZN39_INTERNAL_463f5a34_4_k_cu_e2541f4c_93034cute7productE
	.align		8
        /*0068*/ 	.dword	_ZN39_INTERNAL_463f5a34_4_k_cu_e2541f4c_93034cute1_E
	.align		8
        /*0070*/ 	.dword	$str$25
	.align		8
        /*0078*/ 	.dword	$str$26
	.align		8
        /*0080*/ 	.dword	$str$27
	.align		8
        /*0088*/ 	.dword	$str$28


//--------------------- .text._ZN7cutlass13device_kernelINS_4gemm6kernel13GemmUniversalIN4cute5tupleIJiiiiEEENS1_10collective13CollectiveMmaINS1_35MainloopSm100TmaUmmaWarpSpecializedILi5ELi2ELi4ENS5_IJNS4_1CILi1EEENSA_ILi2EEESB_EEEEENS5_IJNSA_ILi64EEENSA_ILi128EEENSA_ILi32EEEEEENS_12float_e5m2_tENS5_IJlSB_lEEESJ_SK_NS4_8TiledMMAINS4_8MMA_AtomIJNS4_10MMA_TraitsINS4_19SM100_MMA_F8F6F4_SSEJSJ_SJ_fSF_SG_NS4_17integral_constantINS4_4UMMA5MajorELSR_0EEESS_NSP_INSQ_7ScaleInELST_0EEESU_EEEEEENS4_6LayoutINS5_IJSB_SB_SB_EEENS5_IJNSA_ILi0EEESZ_SZ_EEEEENS5_IJNS4_10UnderscoreES12_S12_EEEEENS4_23SM90_TMA_LOAD_MULTICASTENS4_14ComposedLayoutINS4_7SwizzleILi1ELi4ELi3EEENS4_18smem_ptr_flag_bitsILi8EEENSX_INS5_IJNSA_ILi8EEESH_EEENS5_IJSH_SB_EEEEEEEvNS4_8identityENS4_13SM90_TMA_LOADES1F_vS1G_EENS_8epilogue10collective18CollectiveEpilogueINS1J_23Sm100TmaWarpSpecializedILi2ELi2ELi32ELb0ELb0EEEJSI_NS5_IJNSX_ISF_SB_EES1O_EEESJ_SK_SJ_SK_NS1J_6fusion15FusionCallbacksIS1N_NS1Q_17LinearCombinationISJ_fSJ_fLNS_15FloatRoundStyleE2EEESI_S1P_JEEENS4_5SM1004TMEM4LOAD26SM100_TMEM_LOAD_16dp32b32xES1H_NS16_INS17_ILi2ELi4ELi3EEES1A_NSX_INS5_IJS1B_SF_EEENS5_IJSF_SB_EEEEEEENS4_39AutoVectorizingCopyWithAssumedAlignmentILi128EEENS4_14SM90_TMA_STOREES24_S26_S26_EEEvvEEEEvNT_6ParamsE --------------------------
	.section	.text._ZN7cutlass13device_kernelINS_4gemm6kernel13GemmUniversalIN4cute5tupleIJiiiiEEENS1_10collective13CollectiveMmaINS1_35MainloopSm100TmaUmmaWarpSpecializedILi5ELi2ELi4ENS5_IJNS4_1CILi1EEENSA_ILi2EEESB_EEEEENS5_IJNSA_ILi64EEENSA_ILi128EEENSA_ILi32EEEEEENS_12float_e5m2_tENS5_IJlSB_lEEESJ_SK_NS4_8TiledMMAINS4_8MMA_AtomIJNS4_10MMA_TraitsINS4_19SM100_MMA_F8F6F4_SSEJSJ_SJ_fSF_SG_NS4_17integral_constantINS4_4UMMA5MajorELSR_0EEESS_NSP_INSQ_7ScaleInELST_0EEESU_EEEEEENS4_6LayoutINS5_IJSB_SB_SB_EEENS5_IJNSA_ILi0EEESZ_SZ_EEEEENS5_IJNS4_10UnderscoreES12_S12_EEEEENS4_23SM90_TMA_LOAD_MULTICASTENS4_14ComposedLayoutINS4_7SwizzleILi1ELi4ELi3EEENS4_18smem_ptr_flag_bitsILi8EEENSX_INS5_IJNSA_ILi8EEESH_EEENS5_IJSH_SB_EEEEEEEvNS4_8identityENS4_13SM90_TMA_LOADES1F_vS1G_EENS_8epilogue10collective18CollectiveEpilogueINS1J_23Sm100TmaWarpSpecializedILi2ELi2ELi32ELb0ELb0EEEJSI_NS5_IJNSX_ISF_SB_EES1O_EEESJ_SK_SJ_SK_NS1J_6fusion15FusionCallbacksIS1N_NS1Q_17LinearCombinationISJ_fSJ_fLNS_15FloatRoundStyleE2EEESI_S1P_JEEENS4_5SM1004TMEM4LOAD26SM100_TMEM_LOAD_16dp32b32xES1H_NS16_INS17_ILi2ELi4ELi3EEES1A_NSX_INS5_IJS1B_SF_EEENS5_IJSF_SB_EEEEEEENS4_39AutoVectorizingCopyWithAssumedAlignmentILi128EEENS4_14SM90_TMA_STOREES24_S26_S26_EEEvvEEEEvNT_6ParamsE,"ax",@progbits
	.align	128
.text._ZN7cutlass13device_kernelINS_4gemm6kernel13GemmUniversalIN4cute5tupleIJiiiiEEENS1_10collective13CollectiveMmaINS1_35MainloopSm100TmaUmmaWarpSpecializedILi5ELi2ELi4ENS5_IJNS4_1CILi1EEENSA_ILi2EEESB_EEEEENS5_IJNSA_ILi64EEENSA_ILi128EEENSA_ILi32EEEEEENS_12float_e5m2_tENS5_IJlSB_lEEESJ_SK_NS4_8TiledMMAINS4_8MMA_AtomIJNS4_10MMA_TraitsINS4_19SM100_MMA_F8F6F4_SSEJSJ_SJ_fSF_SG_NS4_17integral_constantINS4_4UMMA5MajorELSR_0EEESS_NSP_INSQ_7ScaleInELST_0EEESU_EEEEEENS4_6LayoutINS5_IJSB_SB_SB_EEENS5_IJNSA_ILi0EEESZ_SZ_EEEEENS5_IJNS4_10UnderscoreES12_S12_EEEEENS4_23SM90_TMA_LOAD_MULTICASTENS4_14ComposedLayoutINS4_7SwizzleILi1ELi4ELi3EEENS4_18smem_ptr_flag_bitsILi8EEENSX_INS5_IJNSA_ILi8EEESH_EEENS5_IJSH_SB_EEEEEEEvNS4_8identityENS4_13SM90_TMA_LOADES1F_vS1G_EENS_8epilogue10collective18CollectiveEpilogueINS1J_23Sm100TmaWarpSpecializedILi2ELi2ELi32ELb0ELb0EEEJSI_NS5_IJNSX_ISF_SB_EES1O_EEESJ_SK_SJ_SK_NS1J_6fusion15FusionCallbacksIS1N_NS1Q_17LinearCombinationISJ_fSJ_fLNS_15FloatRoundStyleE2EEESI_S1P_JEEENS4_5SM1004TMEM4LOAD26SM100_TMEM_LOAD_16dp32b32xES1H_NS16_INS17_ILi2ELi4ELi3EEES1A_NSX_INS5_IJS1B_SF_EEENS5_IJSF_SB_EEEEEEENS4_39AutoVectorizingCopyWithAssumedAlignmentILi128EEENS4_14SM90_TMA_STOREES24_S26_S26_EEEvvEEEEvNT_6ParamsE:
        .type           _ZN7cutlass13device_kernelINS_4gemm6kernel13GemmUniversalIN4cute5tupleIJiiiiEEENS1_10collective13CollectiveMmaINS1_35MainloopSm100TmaUmmaWarpSpecializedILi5ELi2ELi4ENS5_IJNS4_1CILi1EEENSA_ILi2EEESB_EEEEENS5_IJNSA_ILi64EEENSA_ILi128EEENSA_ILi32EEEEEENS_12float_e5m2_tENS5_IJlSB_lEEESJ_SK_NS4_8TiledMMAINS4_8MMA_AtomIJNS4_10MMA_TraitsINS4_19SM100_MMA_F8F6F4_SSEJSJ_SJ_fSF_SG_NS4_17integral_constantINS4_4UMMA5MajorELSR_0EEESS_NSP_INSQ_7ScaleInELST_0EEESU_EEEEEENS4_6LayoutINS5_IJSB_SB_SB_EEENS5_IJNSA_ILi0EEESZ_SZ_EEEEENS5_IJNS4_10UnderscoreES12_S12_EEEEENS4_23SM90_TMA_LOAD_MULTICASTENS4_14ComposedLayoutINS4_7SwizzleILi1ELi4ELi3EEENS4_18smem_ptr_flag_bitsILi8EEENSX_INS5_IJNSA_ILi8EEESH_EEENS5_IJSH_SB_EEEEEEEvNS4_8identityENS4_13SM90_TMA_LOADES1F_vS1G_EENS_8epilogue10collective18CollectiveEpilogueINS1J_23Sm100TmaWarpSpecializedILi2ELi2ELi32ELb0ELb0EEEJSI_NS5_IJNSX_ISF_SB_EES1O_EEESJ_SK_SJ_SK_NS1J_6fusion15FusionCallbacksIS1N_NS1Q_17LinearCombinationISJ_fSJ_fLNS_15FloatRoundStyleE2EEESI_S1P_JEEENS4_5SM1004TMEM4LOAD26SM100_TMEM_LOAD_16dp32b32xES1H_NS16_INS17_ILi2ELi4ELi3EEES1A_NSX_INS5_IJS1B_SF_EEENS5_IJSF_SB_EEEEEEENS4_39AutoVectorizingCopyWithAssumedAlignmentILi128EEENS4_14SM90_TMA_STOREES24_S26_S26_EEEvvEEEEvNT_6ParamsE,@function
        .size           _ZN7cutlass13device_kernelINS_4gemm6kernel13GemmUniversalIN4cute5tupleIJiiiiEEENS1_10collective13CollectiveMmaINS1_35MainloopSm100TmaUmmaWarpSpecializedILi5ELi2ELi4ENS5_IJNS4_1CILi1EEENSA_ILi2EEESB_EEEEENS5_IJNSA_ILi64EEENSA_ILi128EEENSA_ILi32EEEEEENS_12float_e5m2_tENS5_IJlSB_lEEESJ_SK_NS4_8TiledMMAINS4_8MMA_AtomIJNS4_10MMA_TraitsINS4_19SM100_MMA_F8F6F4_SSEJSJ_SJ_fSF_SG_NS4_17integral_constantINS4_4UMMA5MajorELSR_0EEESS_NSP_INSQ_7ScaleInELST_0EEESU_EEEEEENS4_6LayoutINS5_IJSB_SB_SB_EEENS5_IJNSA_ILi0EEESZ_SZ_EEEEENS5_IJNS4_10UnderscoreES12_S12_EEEEENS4_23SM90_TMA_LOAD_MULTICASTENS4_14ComposedLayoutINS4_7SwizzleILi1ELi4ELi3EEENS4_18smem_ptr_flag_bitsILi8EEENSX_INS5_IJNSA_ILi8EEESH_EEENS5_IJSH_SB_EEEEEEEvNS4_8identityENS4_13SM90_TMA_LOADES1F_vS1G_EENS_8epilogue10collective18CollectiveEpilogueINS1J_23Sm100TmaWarpSpecializedILi2ELi2ELi32ELb0ELb0EEEJSI_NS5_IJNSX_ISF_SB_EES1O_EEESJ_SK_SJ_SK_NS1J_6fusion15FusionCallbacksIS1N_NS1Q_17LinearCombinationISJ_fSJ_fLNS_15FloatRoundStyleE2EEESI_S1P_JEEENS4_5SM1004TMEM4LOAD26SM100_TMEM_LOAD_16dp32b32xES1H_NS16_INS17_ILi2ELi4ELi3EEES1A_NSX_INS5_IJS1B_SF_EEENS5_IJSF_SB_EEEEEEENS4_39AutoVectorizingCopyWithAssumedAlignmentILi128EEENS4_14SM90_TMA_STOREES24_S26_S26_EEEvvEEEEvNT_6ParamsE,(.L_x_152 - _ZN7cutlass13device_kernelINS_4gemm6kernel13GemmUniversalIN4cute5tupleIJiiiiEEENS1_10collective13CollectiveMmaINS1_35MainloopSm100TmaUmmaWarpSpecializedILi5ELi2ELi4ENS5_IJNS4_1CILi1EEENSA_ILi2EEESB_EEEEENS5_IJNSA_ILi64EEENSA_ILi128EEENSA_ILi32EEEEEENS_12float_e5m2_tENS5_IJlSB_lEEESJ_SK_NS4_8TiledMMAINS4_8MMA_AtomIJNS4_10MMA_TraitsINS4_19SM100_MMA_F8F6F4_SSEJSJ_SJ_fSF_SG_NS4_17integral_constantINS4_4UMMA5MajorELSR_0EEESS_NSP_INSQ_7ScaleInELST_0EEESU_EEEEEENS4_6LayoutINS5_IJSB_SB_SB_EEENS5_IJNSA_ILi0EEESZ_SZ_EEEEENS5_IJNS4_10UnderscoreES12_S12_EEEEENS4_23SM90_TMA_LOAD_MULTICASTENS4_14ComposedLayoutINS4_7SwizzleILi1ELi4ELi3EEENS4_18smem_ptr_flag_bitsILi8EEENSX_INS5_IJNSA_ILi8EEESH_EEENS5_IJSH_SB_EEEEEEEvNS4_8identityENS4_13SM90_TMA_LOADES1F_vS1G_EENS_8epilogue10collective18CollectiveEpilogueINS1J_23Sm100TmaWarpSpecializedILi2ELi2ELi32ELb0ELb0EEEJSI_NS5_IJNSX_ISF_SB_EES1O_EEESJ_SK_SJ_SK_NS1J_6fusion15FusionCallbacksIS1N_NS1Q_17LinearCombinationISJ_fSJ_fLNS_15FloatRoundStyleE2EEESI_S1P_JEEENS4_5SM1004TMEM4LOAD26SM100_TMEM_LOAD_16dp32b32xES1H_NS16_INS17_ILi2ELi4ELi3EEES1A_NSX_INS5_IJS1B_SF_EEENS5_IJSF_SB_EEEEEEENS4_39AutoVectorizingCopyWithAssumedAlignmentILi128EEENS4_14SM90_TMA_STOREES24_S26_S26_EEEvvEEEEvNT_6ParamsE)
        .other          _ZN7cutlass13device_kernelINS_4gemm6kernel13GemmUniversalIN4cute5tupleIJiiiiEEENS1_10collective13CollectiveMmaINS1_35MainloopSm100TmaUmmaWarpSpecializedILi5ELi2ELi4ENS5_IJNS4_1CILi1EEENSA_ILi2EEESB_EEEEENS5_IJNSA_ILi64EEENSA_ILi128EEENSA_ILi32EEEEEENS_12float_e5m2_tENS5_IJlSB_lEEESJ_SK_NS4_8TiledMMAINS4_8MMA_AtomIJNS4_10MMA_TraitsINS4_19SM100_MMA_F8F6F4_SSEJSJ_SJ_fSF_SG_NS4_17integral_constantINS4_4UMMA5MajorELSR_0EEESS_NSP_INSQ_7ScaleInELST_0EEESU_EEEEEENS4_6LayoutINS5_IJSB_SB_SB_EEENS5_IJNSA_ILi0EEESZ_SZ_EEEEENS5_IJNS4_10UnderscoreES12_S12_EEEEENS4_23SM90_TMA_LOAD_MULTICASTENS4_14ComposedLayoutINS4_7SwizzleILi1ELi4ELi3EEENS4_18smem_ptr_flag_bitsILi8EEENSX_INS5_IJNSA_ILi8EEESH_EEENS5_IJSH_SB_EEEEEEEvNS4_8identityENS4_13SM90_TMA_LOADES1F_vS1G_EENS_8epilogue10collective18CollectiveEpilogueINS1J_23Sm100TmaWarpSpecializedILi2ELi2ELi32ELb0ELb0EEEJSI_NS5_IJNSX_ISF_SB_EES1O_EEESJ_SK_SJ_SK_NS1J_6fusion15FusionCallbacksIS1N_NS1Q_17LinearCombinationISJ_fSJ_fLNS_15FloatRoundStyleE2EEESI_S1P_JEEENS4_5SM1004TMEM4LOAD26SM100_TMEM_LOAD_16dp32b32xES1H_NS16_INS17_ILi2ELi4ELi3EEES1A_NSX_INS5_IJS1B_SF_EEENS5_IJSF_SB_EEEEEEENS4_39AutoVectorizingCopyWithAssumedAlignmentILi128EEENS4_14SM90_TMA_STOREES24_S26_S26_EEEvvEEEEvNT_6ParamsE,@"STO_CUDA_ENTRY STV_DEFAULT"
_ZN7cutlass13device_kernelINS_4gemm6kernel13GemmUniversalIN4cute5tupleIJiiiiEEENS1_10collective13CollectiveMmaINS1_35MainloopSm100TmaUmmaWarpSpecializedILi5ELi2ELi4ENS5_IJNS4_1CILi1EEENSA_ILi2EEESB_EEEEENS5_IJNSA_ILi64EEENSA_ILi128EEENSA_ILi32EEEEEENS_12float_e5m2_tENS5_IJlSB_lEEESJ_SK_NS4_8TiledMMAINS4_8MMA_AtomIJNS4_10MMA_TraitsINS4_19SM100_MMA_F8F6F4_SSEJSJ_SJ_fSF_SG_NS4_17integral_constantINS4_4UMMA5MajorELSR_0EEESS_NSP_INSQ_7ScaleInELST_0EEESU_EEEEEENS4_6LayoutINS5_IJSB_SB_SB_EEENS5_IJNSA_ILi0EEESZ_SZ_EEEEENS5_IJNS4_10UnderscoreES12_S12_EEEEENS4_23SM90_TMA_LOAD_MULTICASTENS4_14ComposedLayoutINS4_7SwizzleILi1ELi4ELi3EEENS4_18smem_ptr_flag_bitsILi8EEENSX_INS5_IJNSA_ILi8EEESH_EEENS5_IJSH_SB_EEEEEEEvNS4_8identityENS4_13SM90_TMA_LOADES1F_vS1G_EENS_8epilogue10collective18CollectiveEpilogueINS1J_23Sm100TmaWarpSpecializedILi2ELi2ELi32ELb0ELb0EEEJSI_NS5_IJNSX_ISF_SB_EES1O_EEESJ_SK_SJ_SK_NS1J_6fusion15FusionCallbacksIS1N_NS1Q_17LinearCombinationISJ_fSJ_fLNS_15FloatRoundStyleE2EEESI_S1P_JEEENS4_5SM1004TMEM4LOAD26SM100_TMEM_LOAD_16dp32b32xES1H_NS16_INS17_ILi2ELi4ELi3EEES1A_NSX_INS5_IJS1B_SF_EEENS5_IJSF_SB_EEEEEEENS4_39AutoVectorizingCopyWithAssumedAlignmentILi128EEENS4_14SM90_TMA_STOREES24_S26_S26_EEEvvEEEEvNT_6ParamsE:
[----:B------:R-:W1:Y:S01]  /*0000*/  LDC R1, c[0x0][0x37c] ;  /* 0x0000df00ff017b82 */ /* 0x000e620000000800 */
[----:B------:R-:W2:Y:S01]  /*0010*/  S2R R93, SR_TID.X ;  /* 0x00000000005d7919 */ /* 0x000ea20000002100 */
[----:B------:R-:W3:Y:S01]  /*0020*/  LDCU.64 UR8, c[0x0][0x890] ;  /* 0x00011200ff0877ac */ /* 0x000ee20008000a00 */
[----:B------:R-:W-:Y:S02]  /*0030*/  PRMT R84, RZ, 0x7610, R84 ;  /* 0x00007610ff547816 */ /* 0x000fe40000000054 */
[----:B------:R-:W-:Y:S01]  /*0040*/  ELECT P3, URZ, PT ;  /* 0x0000000000ff782f */ /* 0x000fe20003860000 */
[----:B---3--:R-:W-:-:S04]  /*0050*/  UISETP.NE.U32.AND UP0, UPT, UR8, URZ, UPT ;  /* 0x000000ff0800728c */ /* 0x008fc8000bf05070 */
[----:B------:R-:W-:Y:S01]  /*0060*/  UISETP.NE.AND.EX UP0, UPT, UR9, URZ, UPT, UP0 ;  /* 0x000000ff0900728c */ /* 0x000fe2000bf05300 */
[----:B--2---:R-:W-:-:S05]  /*0070*/  SHF.R.U32.HI R85, RZ, 0x5, R93 ;  /* 0x00000005ff557819 */ /* 0x004fca000001165d */
[----:B------:R-:W2:Y:S02]  /*0080*/  SHFL.IDX PT, R0, R85, RZ, 0x1f ;  /* 0x00001fff55007589 */ /* 0x000ea400000e0000 */
[----:B--2---:R-:W-:Y:S01]  /*0090*/  R2UR UR17, R0 ;  /* 0x00000000001172ca */ /* 0x004fe200000e0000 */
[----:B-1----:R-:W-:-:S14]  /*00a0*/  BRA.U UP0, `(.L_x_0) ;  /* 0x0000000100307547 */ /* 0x002fdc000b800000 */
[----:B------:R-:W1:Y:S02]  /*00b0*/  LDCU.64 UR4, c[0x0][0x888] ;  /* 0x00011100ff0477ac */ /* 0x000e640008000a00 */
[----:B-1----:R-:W-:-:S04]  /*00c0*/  UISETP.NE.U32.AND UP0, UPT, UR4, URZ, UPT ;  /* 0x000000ff0400728c */ /* 0x002fc8000bf05070 */
[----:B------:R-:W-:-:S09]  /*00d0*/  UISETP.NE.AND.EX UP0, UPT, UR5, URZ, UPT, UP0 ;  /* 0x000000ff0500728c */ /* 0x000fd2000bf05300 */
[----:B------:R-:W-:Y:S05]  /*00e0*/  BRA.U !UP0, `(.L_x_1) ;  /* 0x0000000108147547 */ /* 0x000fea000b800000 */
[----:B------:R-:W1:Y:S01]  /*00f0*/  LDC.64 R2, c[0x0][0x888] ;  /* 0x00022200ff027b82 */ /* 0x000e620000000a00 */
[----:B------:R-:W1:Y:S02]  /*0100*/  LDCU.64 UR4, c[0x0][0x358] ;  /* 0x00006b00ff0477ac */ /* 0x000e640008000a00 */
[----:B-1----:R1:W5:Y:S01]  /*0110*/  LDG.E R41, desc[UR4][R2.64] ;  /* 0x0000000402297981 */ /* 0x002362000c1e1900 */
[----:B------:R-:W-:Y:S01]  /*0120*/  HFMA2 R84, -RZ, RZ, 0, 5.9604644775390625e-08 ;  /* 0x00000001ff547431 */ /* 0x000fe200000001ff */
[----:B------:R-:W-:Y:S05]  /*0130*/  BRA `(.L_x_0) ;  /* 0x00000000000c7947 */ /* 0x000fea0003800000 */
.L_x_1:
[----:B------:R-:W1:Y:S01]  /*0140*/  LDCU UR4, c[0x0][0x880] ;  /* 0x00011000ff0477ac */ /* 0x000e620008000800 */
[----:B------:R-:W-:Y:S01]  /*0150*/  HFMA2 R84, -RZ, RZ, 0, 5.9604644775390625e-08 ;  /* 0x00000001ff547431 */ /* 0x000fe200000001ff */
[----:B-1----:R-:W-:-:S07]  /*0160*/  MOV R41, UR4 ;  /* 0x0000000400297c02 */ /* 0x002fce0008000f00 */
.L_x_0:
[----:B------:R-:W2:Y:S02]  /*0170*/  LDCU.64 UR4, c[0x0][0x8b0] ;  /* 0x00011600ff0477ac */ /* 0x000ea40008000a00 */
[----:B--2---:R-:W-:-:S04]  /*0180*/  UISETP.NE.U32.AND UP0, UPT, UR4, URZ, UPT ;  /* 0x000000ff0400728c */ /* 0x004fc8000bf05070 */
[----:B------:R-:W-:-:S09]  /*0190*/  UISETP.NE.AND.EX UP0, UPT, UR5, URZ, UPT, UP0 ;  /* 0x000000ff0500728c */ /* 0x000fd2000bf05300 */
[----:B------:R-:W-:Y:S05]  /*01a0*/  BRA.U UP0, `(.L_x_2) ;  /* 0x0000000100287547 */ /* 0x000fea000b800000 */
[----:B------:R-:W2:Y:S02]  /*01b0*/  LDCU.64 UR4, c[0x0][0x8a8] ;  /* 0x00011500ff0477ac */ /* 0x000ea40008000a00 */
[----:B--2---:R-:W-:-:S04]  /*01c0*/  UISETP.NE.U32.AND UP0, UPT, UR4, URZ, UPT ;  /* 0x000000ff0400728c */ /* 0x004fc8000bf05070 */
[----:B------:R-:W-:-:S09]  /*01d0*/  UISETP.NE.AND.EX UP0, UPT, UR5, URZ, UPT, UP0 ;  /* 0x000000ff0500728c */ /* 0x000fd2000bf05300 */
[----:B------:R-:W-:Y:S05]  /*01e0*/  BRA.U !UP0, `(.L_x_3) ;  /* 0x0000000108107547 */ /* 0x000fea000b800000 */
[----:B------:R-:W2:Y:S01]  /*01f0*/  LDC.64 R38, c[0x0][0x8a8] ;  /* 0x00022a00ff267b82 */ /* 0x000ea20000000a00 */
[----:B------:R-:W2:Y:S02]  /*0200*/  LDCU.64 UR4, c[0x0][0x358] ;  /* 0x00006b00ff0477ac */ /* 0x000ea40008000a00 */
[----:B--2---:R2:W5:Y:S01]  /*0210*/  LDG.E R38, desc[UR4][R38.64] ;  /* 0x0000000426267981 */ /* 0x004562000c1e1900 */
[----:B------:R-:W-:Y:S05]  /*0220*/  BRA `(.L_x_2) ;  /* 0x0000000000087947 */ /* 0x000fea0003800000 */
.L_x_3:
[----:B------:R-:W2:Y:S02]  /*0230*/  LDCU UR4, c[0x0][0x8a0] ;  /* 0x00011400ff0477ac */ /* 0x000ea40008000800 */
[----:B--2---:R-:W-:Y:S02]  /*0240*/  MOV R38, UR4 ;  /* 0x0000000400267c02 */ /* 0x004fe40008000f00 */
.L_x_2:
[----:B------:R-:W-:Y:S01]  /*0250*/  IMAD.U32 R0, RZ, RZ, UR17 ;  /* 0x00000011ff007e24 */ /* 0x000fe2000f8e00ff */
[----:B------:R-:W-:Y:S04]  /*0260*/  BSSY.RECONVERGENT B0, `(.L_x_4) ;  /* 0x000000c000007945 */ /* 0x000fe80003800200 */
[C---:B------:R-:W-:Y:S02]  /*0270*/  ISETP.NE.OR P1, PT, R0.reuse, 0x1, !P3 ;  /* 0x000000010000780c */ /* 0x040fe40005f25670 */
[----:B------:R-:W-:-:S11]  /*0280*/  ISETP.NE.OR P0, PT, R0, 0x3, !P3 ;  /* 0x000000030000780c */ /* 0x000fd60005f05670 */
[----:B------:R-:W-:Y:S05]  /*0290*/  @P1 BRA `(.L_x_5) ;  /* 0x0000000000201947 */ /* 0x000fea0003800000 */
[----:B------:R-:W3:Y:S02]  /*02a0*/  LDCU.64 UR4, c[0x0][0x348] ;  /* 0x00006900ff0477ac */ /* 0x000ee40008000a00 */
[----:B---3--:R-:W-:Y:S02]  /*02b0*/  UIADD3 UR6, UP1, UPT, UR4, 0x80, URZ ;  /* 0x0000008004067890 */ /* 0x008fe4000ff3e0ff */
[----:B------:R-:W-:Y:S02]  /*02c0*/  UIADD3 UR4, UP0, UPT, UR4, 0x180, URZ ;  /* 0x0000018004047890 */ /* 0x000fe4000ff1e0ff */
[----:B------:R-:W-:Y:S02]  /*02d0*/  UIADD3.X UR7, UPT, UPT, URZ, UR5, URZ, UP1, !UPT ;  /* 0x00000005ff077290 */ /* 0x000fe40008ffe4ff */
[----:B------:R-:W-:-:S07]  /*02e0*/  UIADD3.X UR5, UPT, UPT, URZ, UR5, URZ, UP0, !UPT ;  /* 0x00000005ff057290 */ /* 0x000fce00087fe4ff */
[----:B------:R3:W-:Y:S02]  /*02f0*/  UTMACCTL.PF [UR6] ;  /* 0x00000000060079b9 */ /* 0x0007e40008040000 */
[----:B------:R3:W-:Y:S02]  /*0300*/  UTMACCTL.PF [UR4] ;  /* 0x00000000040079b9 */ /* 0x0007e40008040000 */
[----:B---3--:R-:W-:Y:S01]  /*0310*/  NOP ;  /* 0x0000000000007918 */ /* 0x008fe20000000000 */
.L_x_5:
[----:B------:R-:W-:Y:S05]  /*0320*/  BSYNC.RECONVERGENT B0 ;  /* 0x0000000000007941 */ /* 0x000fea0003800200 */
.L_x_4:
[----:B------:R-:W-:Y:S04]  /*0330*/  BSSY.RECONVERGENT B0, `(.L_x_6) ;  /* 0x000000a000007945 */ /* 0x000fe80003800200 */
        /* <DEDUP_REMOVED lines=9> */
.L_x_7:
[----:B------:R-:W-:Y:S05]  /*03d0*/  BSYNC.RECONVERGENT B0 ;  /* 0x0000000000007941 */ /* 0x000fea0003800200 */
.L_x_6:
[----:B------:R-:W3:Y:S01]  /*03e0*/  LDCU.64 UR4, c[0x0][0x888] ;  /* 0x00011100ff0477ac */ /* 0x000ee20008000a00 */
[----:B------:R-:W-:Y:S02]  /*03f0*/  UISETP.EQ.U32.AND UP1, UPT, UR8, URZ, UPT ;  /* 0x000000ff0800728c */ /* 0x000fe4000bf22070 */
[----:B------:R-:W-:Y:S02]  /*0400*/  UPLOP3.LUT UP3, UPT, UPT, UPT, UPT, 0x80, 0x8 ;  /* 0x000000000008789c */ /* 0x000fe40003f6f070 */
[----:B---3--:R-:W-:-:S04]  /*0410*/  UISETP.NE.U32.AND UP0, UPT, UR4, URZ, UPT ;  /* 0x000000ff0400728c */ /* 0x008fc8000bf05070 */
[----:B------:R-:W-:-:S04]  /*0420*/  UISETP.NE.AND.EX UP0, UPT, UR5, URZ, UPT, UP0 ;  /* 0x000000ff0500728c */ /* 0x000fc8000bf05300 */
[----:B------:R-:W-:-:S04]  /*0430*/  UISETP.EQ.OR.EX UP2, UPT, UR9, URZ, !UP0, UP1 ;  /* 0x000000ff0900728c */ /* 0x000fc8000c742710 */
[----:B------:R-:W-:-:S06]  /*0440*/  UP2UR UR4, UPR, URZ, 0x4 ;  /* 0x00000004ff047883 */ /* 0x000fcc0008000000 */
[----:B------:R-:W-:Y:S01]  /*0450*/  MOV R86, UR4 ;  /* 0x0000000400567c02 */ /* 0x000fe20008000f00 */
[----:B------:R-:W-:Y:S06]  /*0460*/  BRA.U !UP2, `(.L_x_8) ;  /* 0x000000010a207547 */ /* 0x000fec000b800000 */
[----:B------:R-:W-:Y:S01]  /*0470*/  UISETP.NE.U32.AND UP1, UPT, UR8, URZ, UPT ;  /* 0x000000ff0800728c */ /* 0x000fe2000bf25070 */
[----:B-----5:R-:W-:Y:S01]  /*0480*/  FSETP.NEU.AND P0, PT, R41, RZ, PT ;  /* 0x000000ff2900720b */ /* 0x020fe20003f0d000 */
[----:B------:R-:W-:Y:S02]  /*0490*/  USEL UR4, URZ, 0xffffffff, UP0 ;  /* 0xffffffffff047887 */ /* 0x000fe40008000000 */
[----:B------:R-:W-:-:S10]  /*04a0*/  UISETP.NE.AND.EX UP1, UPT, UR9, URZ, UPT, UP1 ;  /* 0x000000ff0900728c */ /* 0x000fd4000bf25310 */
[----:B------:R-:W-:Y:S01]  /*04b0*/  VOTEU.ANY UP0, P0 ;  /* 0x0000000000ff7886 */ /* 0x000fe20000000100 */
[----:B------:R-:W-:-:S04]  /*04c0*/  @!UP1 USEL UR4, URZ, 0xffffffff, UP0 ;  /* 0xffffffffff049887 */ /* 0x000fc80008000000 */
[----:B------:R-:W-:-:S04]  /*04d0*/  ULOP3.LUT UR4, UR4, 0x1, URZ, 0xc0, !UPT ;  /* 0x0000000104047892 */ /* 0x000fc8000f8ec0ff */
[----:B------:R-:W-:-:S11]  /*04e0*/  UISETP.NE.U32.AND UP3, UPT, UR4, 0x1, UPT ;  /* 0x000000010400788c */ /* 0x000fd6000bf65070 */
.L_x_8:
[----:B-1----:R-:W1:Y:S01]  /*04f0*/  SHFL.IDX PT, R2, R85, RZ, 0x1f ;  /* 0x00001fff55027589 */ /* 0x002e6200000e0000 */
[----:B------:R-:W-:-:S04]  /*0500*/  UISETP.NE.AND UP0, UPT, UR17, 0x2, UPT ;  /* 0x000000021100788c */ /* 0x000fc8000bf05270 */
[----:B------:R-:W-:Y:S01]  /*0510*/  USEL UR38, URZ, 0x1, UP0 ;  /* 0x00000001ff267887 */ /* 0x000fe20008000000 */
[----:B-1----:R-:W-:-:S13]  /*0520*/  ISETP.NE.AND P0, PT, R2, RZ, PT ;  /* 0x000000ff0200720c */ /* 0x002fda0003f05270 */
[----:B------:R-:W-:Y:S05]  /*0530*/  @P0 BRA `(.L_x_9) ;  /* 0x0000000000600947 */ /* 0x000fea0003800000 */
[----:B------:R-:W1:Y:S01]  /*0540*/  S2UR UR4, SR_CgaCtaId ;  /* 0x00000000000479c3 */ /* 0x000e620000008800 */
[----:B------:R-:W-:Y:S01]  /*0550*/  UMOV UR5, 0x400 ;  /* 0x0000040000057882 */ /* 0x000fe20000000000 */
[----:B------:R-:W-:Y:S01]  /*0560*/  UMOV UR8, 0x1 ;  /* 0x0000000100087882 */ /* 0x000fe20000000000 */
[----:B------:R-:W-:Y:S01]  /*0570*/  UMOV UR6, 0x2 ;  /* 0x0000000200067882 */ /* 0x000fe20000000000 */
[----:B------:R-:W-:-:S04]  /*0580*/  UIADD3 UR8, UPT, UPT, -UR8, 0x100000, URZ ;  /* 0x0010000008087890 */ /* 0x000fc8000fffe1ff */
[----:B------:R-:W-:Y:S02]  /*0590*/  USHF.L.U32 UR9, UR8, 0xb, URZ ;  /* 0x0000000b08097899 */ /* 0x000fe400080006ff */
[----:B------:R-:W-:Y:S02]  /*05a0*/  USHF.L.U32 UR8, UR8, 0x1, URZ ;  /* 0x0000000108087899 */ /* 0x000fe400080006ff */
[----:B------:R-:W-:-:S04]  /*05b0*/  UIADD3 UR6, UPT, UPT, -UR6, 0x100000, URZ ;  /* 0x0010000006067890 */ /* 0x000fc8000fffe1ff */
[----:B------:R-:W-:Y:S02]  /*05c0*/  USHF.L.U32 UR7, UR6, 0xb, URZ ;  /* 0x0000000b06077899 */ /* 0x000fe400080006ff */
[----:B------:R-:W-:Y:S01]  /*05d0*/  USHF.L.U32 UR6, UR6, 0x1, URZ ;  /* 0x0000000106067899 */ /* 0x000fe200080006ff */
[----:B------:R-:W-:Y:S01]  /*05e0*/  ELECT P0, URZ, PT ;  /* 0x0000000000ff782f */ /* 0x000fe20003800000 */
[----:B-1----:R-:W-:Y:S01]  /*05f0*/  ULEA UR4, UR4, UR5, 0x18 ;  /* 0x0000000504047291 */ /* 0x002fe2000f8ec0ff */
[----:B------:R-:W1:Y:S11]  /*0600*/  FENCE.VIEW.ASYNC.S ;  /* 0x00000000000073c6 */ /* 0x000e760000000000 */
[----:B-1----:R1:W3:Y:S01]  /*0610*/  SYNCS.EXCH.64 URZ, [UR4], UR8 ;  /* 0x0000000804ff75b2 */ /* 0x0022e20008000100 */
[----:B------:R1:W4:Y:S01]  /*0620*/  SYNCS.EXCH.64 URZ, [UR4+0x28], UR6 ;  /* 0x0000280604ff75b2 */ /* 0x0003220008000100 */
[----:B------:R1:W1:Y:S01]  /*0630*/  SYNCS.EXCH.64 URZ, [UR4+0x8], UR8 ;  /* 0x0000080804ff75b2 */ /* 0x0002620008000100 */
[----:B------:R1:W1:Y:S01]  /*0640*/  SYNCS.EXCH.64 URZ, [UR4+0x30], UR6 ;  /* 0x0000300604ff75b2 */ /* 0x0002620008000100 */
[----:B------:R1:W1:Y:S01]  /*0650*/  SYNCS.EXCH.64 URZ, [UR4+0x10], UR8 ;  /* 0x0000100804ff75b2 */ /* 0x0002620008000100 */
[----:B------:R1:W1:Y:S01]  /*0660*/  SYNCS.EXCH.64 URZ, [UR4+0x38], UR6 ;  /* 0x0000380604ff75b2 */ /* 0x0002620008000100 */
[----:B------:R1:W1:Y:S01]  /*0670*/  SYNCS.EXCH.64 URZ, [UR4+0x18], UR8 ;  /* 0x0000180804ff75b2 */ /* 0x0002620008000100 */
[----:B------:R1:W1:Y:S01]  /*0680*/  SYNCS.EXCH.64 URZ, [UR4+0x40], UR6 ;  /* 0x0000400604ff75b2 */ /* 0x0002620008000100 */
[----:B------:R1:W1:Y:S01]  /*0690*/  SYNCS.EXCH.64 URZ, [UR4+0x20], UR8 ;  /* 0x0000200804ff75b2 */ /* 0x0002620008000100 */
[----:B------:R1:W1:Y:S01]  /*06a0*/  SYNCS.EXCH.64 URZ, [UR4+0x48], UR6 ;  /* 0x0000480604ff75b2 */ /* 0x0002620008000100 */
[----:B------:R-:W-:Y:S01]  /*06b0*/  NOP ;  /* 0x0000000000007918 */ /* 0x000fe20000000000 */
.L_x_9:
[----:B------:R-:W2:Y:S01]  /*06c0*/  SHFL.IDX PT, R2, R85, RZ, 0x1f ;  /* 0x00001fff55027589 */ /* 0x000ea200000e0000 */
[----:B------:R-:W-:Y:S01]  /*06d0*/  NOP ;  /* 0x0000000000007918 */ /* 0x000fe20000000000 */
[----:B--2---:R-:W-:-:S13]  /*06e0*/  ISETP.NE.AND P0, PT, R2, 0x1, PT ;  /* 0x000000010200780c */ /* 0x004fda0003f05270 */
[----:B------:R-:W-:Y:S05]  /*06f0*/  @P0 BRA `(.L_x_10) ;  /* 0x0000000000480947 */ /* 0x000fea0003800000 */
[----:B-1----:R-:W1:Y:S01]  /*0700*/  S2UR UR4, SR_CgaCtaId ;  /* 0x00000000000479c3 */ /* 0x002e620000008800 */
        /* <DEDUP_REMOVED lines=12> */
[----:B-1----:R2:W1:Y:S01]  /*07d0*/  SYNCS.EXCH.64 URZ, [UR4+0x50], UR8 ;  /* 0x0000500804ff75b2 */ /* 0x0024620008000100 */
[----:B------:R2:W1:Y:S01]  /*07e0*/  SYNCS.EXCH.64 URZ, [UR4+0x60], UR6 ;  /* 0x0000600604ff75b2 */ /* 0x0004620008000100 */
[----:B------:R2:W1:Y:S01]  /*07f0*/  SYNCS.EXCH.64 URZ, [UR4+0x58], UR8 ;  /* 0x0000580804ff75b2 */ /* 0x0004620008000100 */
[----:B------:R2:W1:Y:S02]  /*0800*/  SYNCS.EXCH.64 URZ, [UR4+0x68], UR6 ;  /* 0x0000680604ff75b2 */ /* 0x0004640008000100 */
[----:B--2---:R-:W-:Y:S01]  /*0810*/  NOP ;  /* 0x0000000000007918 */ /* 0x004fe20000000000 */
.L_x_10:
[----:B------:R-:W2:Y:S01]  /*0820*/  SHFL.IDX PT, R2, R85, RZ, 0x1f ;  /* 0x00001fff55027589 */ /* 0x000ea200000e0000 */
[----:B------:R-:W-:Y:S01]  /*0830*/  NOP ;  /* 0x0000000000007918 */ /* 0x000fe20000000000 */
[----:B--2---:R-:W-:-:S13]  /*0840*/  ISETP.NE.AND P0, PT, R2, 0x3, PT ;  /* 0x000000030200780c */ /* 0x004fda0003f05270 */
[----:B------:R-:W-:Y:S05]  /*0850*/  @P0 BRA `(.L_x_11) ;  /* 0x0000000000300947 */ /* 0x000fea0003800000 */
[----:B-1----:R-:W1:Y:S01]  /*0860*/  S2UR UR6, SR_CgaCtaId ;  /* 0x00000000000679c3 */ /* 0x002e620000008800 */
[----:B------:R-:W-:Y:S01]  /*0870*/  UMOV UR4, 0x400 ;  /* 0x0000040000047882 */ /* 0x000fe20000000000 */
[----:B------:R-:W-:Y:S01]  /*0880*/  UMOV UR5, 0x20 ;  /* 0x0000002000057882 */ /* 0x000fe20000000000 */
[----:B------:R-:W-:Y:S01]  /*0890*/  ELECT P0, URZ, PT ;  /* 0x0000000000ff782f */ /* 0x000fe20003800000 */
[----:B-1----:R-:W-:Y:S02]  /*08a0*/  ULEA UR6, UR6, UR4, 0x18 ;  /* 0x0000000406067291 */ /* 0x002fe4000f8ec0ff */
[----:B------:R-:W-:-:S04]  /*08b0*/  UIADD3 UR4, UPT, UPT, -UR5, 0x100000, URZ ;  /* 0x0010000005047890 */ /* 0x000fc8000fffe1ff */
[----:B------:R-:W-:Y:S02]  /*08c0*/  USHF.L.U32 UR5, UR4, 0xb, URZ ;  /* 0x0000000b04057899 */ /* 0x000fe400080006ff */
[----:B------:R-:W-:Y:S01]  /*08d0*/  USHF.L.U32 UR4, UR4, 0x1, URZ ;  /* 0x0000000104047899 */ /* 0x000fe200080006ff */
[----:B------:R-:W1:Y:S11]  /*08e0*/  FENCE.VIEW.ASYNC.S ;  /* 0x00000000000073c6 */ /* 0x000e760000000000 */
[----:B-1----:R2:W1:Y:S01]  /*08f0*/  SYNCS.EXCH.64 URZ, [UR6+0x70], UR4 ;  /* 0x0000700406ff75b2 */ /* 0x0024620008000100 */
[----:B------:R2:W1:Y:S02]  /*0900*/  SYNCS.EXCH.64 URZ, [UR6+0x78], UR4 ;  /* 0x0000780406ff75b2 */ /* 0x0004640008000100 */
[----:B--2---:R-:W-:Y:S01]  /*0910*/  NOP ;  /* 0x0000000000007918 */ /* 0x004fe20000000000 */
.L_x_11:
[----:B------:R-:W2:Y:S01]  /*0920*/  SHFL.IDX PT, R2, R85, RZ, 0x1f ;  /* 0x00001fff55027589 */ /* 0x000ea200000e0000 */
[----:B------:R-:W-:Y:S01]  /*0930*/  NOP ;  /* 0x0000000000007918 */ /* 0x000fe20000000000 */
[----:B--2---:R-:W-:-:S13]  /*0940*/  ISETP.NE.AND P0, PT, R2, 0x4, PT ;  /* 0x000000040200780c */ /* 0x004fda0003f05270 */
[----:B------:R-:W-:Y:S05]  /*0950*/  @P0 BRA `(.L_x_12) ;  /* 0x00000000004c0947 */ /* 0x000fea0003800000 */
[----:B-1----:R-:W1:Y:S01]  /*0960*/  S2UR UR6, SR_CgaCtaId ;  /* 0x00000000000679c3 */ /* 0x002e620000008800 */
[----:B------:R-:W-:Y:S01]  /*0970*/  UMOV UR4, 0x1e0 ;  /* 0x000001e000047882 */ /* 0x000fe20000000000 */
[----:B------:R-:W-:Y:S01]  /*0980*/  UMOV UR5, 0x400 ;  /* 0x0000040000057882 */ /* 0x000fe20000000000 */
[----:B------:R-:W-:Y:S01]  /*0990*/  USEL UR4, UR4, 0x1a0, UP3 ;  /* 0x000001a004047887 */ /* 0x000fe20009800000 */
[----:B------:R-:W-:Y:S01]  /*09a0*/  UMOV UR8, 0x1 ;  /* 0x0000000100087882 */ /* 0x000fe20000000000 */
[----:B------:R-:W-:Y:S01]  /*09b0*/  ELECT P0, URZ, PT ;  /* 0x0000000000ff782f */ /* 0x000fe20003800000 */
[----:B------:R-:W-:-:S04]  /*09c0*/  UIADD3 UR8, UPT, UPT, -UR8, 0x100000, URZ ;  /* 0x0010000008087890 */ /* 0x000fc8000fffe1ff */
[----:B------:R-:W-:Y:S02]  /*09d0*/  USHF.L.U32 UR9, UR8, 0xb, URZ ;  /* 0x0000000b08097899 */ /* 0x000fe400080006ff */
[----:B------:R-:W-:Y:S02]  /*09e0*/  USHF.L.U32 UR8, UR8, 0x1, URZ ;  /* 0x0000000108087899 */ /* 0x000fe400080006ff */
[----:B-1----:R-:W-:Y:S02]  /*09f0*/  ULEA UR6, UR6, UR5, 0x18 ;  /* 0x0000000506067291 */ /* 0x002fe4000f8ec0ff */
[----:B------:R-:W-:-:S04]  /*0a00*/  UIADD3 UR4, UPT, UPT, -UR4, 0x100000, URZ ;  /* 0x0010000004047890 */ /* 0x000fc8000fffe1ff */
[----:B------:R-:W-:Y:S02]  /*0a10*/  USHF.L.U32 UR5, UR4, 0xb, URZ ;  /* 0x0000000b04057899 */ /* 0x000fe400080006ff */
[----:B------:R-:W-:Y:S01]  /*0a20*/  USHF.L.U32 UR4, UR4, 0x1, URZ ;  /* 0x0000000104047899 */ /* 0x000fe200080006ff */
[----:B------:R-:W1:Y:S03]  /*0a30*/  FENCE.VIEW.ASYNC.S ;  /* 0x00000000000073c6 */ /* 0x000e660000000000 */
[----:B-1----:R2:W1:Y:S08]  /*0a40*/  SYNCS.EXCH.64 URZ, [UR6+0x80], UR8 ;  /* 0x0000800806ff75b2 */ /* 0x0024700008000100 */
[----:B------:R2:W1:Y:S01]  /*0a50*/  SYNCS.EXCH.64 URZ, [UR6+0x90], UR4 ;  /* 0x0000900406ff75b2 */ /* 0x0004620008000100 */
[----:B------:R2:W1:Y:S01]  /*0a60*/  SYNCS.EXCH.64 URZ, [UR6+0x88], UR8 ;  /* 0x0000880806ff75b2 */ /* 0x0004620008000100 */
[----:B------:R2:W1:Y:S02]  /*0a70*/  SYNCS.EXCH.64 URZ, [UR6+0x98], UR4 ;  /* 0x0000980406ff75b2 */ /* 0x0004640008000100 */
[----:B--2---:R-:W-:Y:S01]  /*0a80*/  NOP ;  /* 0x0000000000007918 */ /* 0x004fe20000000000 */
.L_x_12:
        /* <DEDUP_REMOVED lines=20> */
[----:B------:R2:W1:Y:S01]  /*0bd0*/  SYNCS.EXCH.64 URZ, [UR4+0xc8], UR6 ;  /* 0x0000c80604ff75b2 */ /* 0x0004620008000100 */
[----:B------:R2:W1:Y:S01]  /*0be0*/  SYNCS.EXCH.64 URZ, [UR4+0xb0], UR8 ;  /* 0x0000b00804ff75b2 */ /* 0x0004620008000100 */
[----:B------:R2:W1:Y:S01]  /*0bf0*/  SYNCS.EXCH.64 URZ, [UR4+0xd0], UR6 ;  /* 0x0000d00604ff75b2 */ /* 0x0004620008000100 */
[----:B------:R2:W1:Y:S01]  /*0c00*/  SYNCS.EXCH.64 URZ, [UR4+0xb8], UR8 ;  /* 0x0000b80804ff75b2 */ /* 0x0004620008000100 */
[----:B------:R2:W1:Y:S02]  /*0c10*/  SYNCS.EXCH.64 URZ, [UR4+0xd8], UR6 ;  /* 0x0000d80604ff75b2 */ /* 0x0004640008000100 */
[----:B--2---:R-:W-:Y:S01]  /*0c20*/  NOP ;  /* 0x0000000000007918 */ /* 0x004fe20000000000 */
.L_x_13:
[----:B------:R-:W2:Y:S01]  /*0c30*/  SHFL.IDX PT, R2, R85, RZ, 0x1f ;  /* 0x00001fff55027589 */ /* 0x000ea200000e0000 */
[----:B------:R-:W-:Y:S01]  /*0c40*/  NOP ;  /* 0x0000000000007918 */ /* 0x000fe20000000000 */
[----:B--2---:R-:W-:-:S13]  /*0c50*/  ISETP.NE.AND P0, PT, R2, 0x3, PT ;  /* 0x000000030200780c */ /* 0x004fda0003f05270 */
[----:B------:R-:W-:Y:S05]  /*0c60*/  @P0 BRA `(.L_x_14) ;  /* 0x0000000000380947 */ /* 0x000fea0003800000 */
[----:B------:R-:W2:Y:S01]  /*0c70*/  S2UR UR5, SR_CgaCtaId ;  /* 0x00000000000579c3 */ /* 0x000ea20000008800 */
[----:B-1----:R-:W-:Y:S01]  /*0c80*/  UMOV UR4, 0x400 ;  /* 0x0000040000047882 */ /* 0x002fe20000000000 */
[----:B------:R-:W-:Y:S01]  /*0c90*/  UMOV UR6, 0x20 ;  /* 0x0000002000067882 */ /* 0x000fe20000000000 */
[----:B------:R-:W-:Y:S01]  /*0ca0*/  ELECT P0, URZ, PT ;  /* 0x0000000000ff782f */ /* 0x000fe20003800000 */
[----:B------:R-:W-:-:S04]  /*0cb0*/  UIADD3 UR6, UPT, UPT, -UR6, 0x100000, URZ ;  /* 0x0010000006067890 */ /* 0x000fc8000fffe1ff */
[----:B------:R-:W-:Y:S02]  /*0cc0*/  USHF.L.U32 UR7, UR6, 0xb, URZ ;  /* 0x0000000b06077899 */ /* 0x000fe400080006ff */
[----:B------:R-:W-:Y:S02]  /*0cd0*/  USHF.L.U32 UR6, UR6, 0x1, URZ ;  /* 0x0000000106067899 */ /* 0x000fe400080006ff */
[----:B--2---:R-:W-:Y:S01]  /*0ce0*/  ULEA UR4, UR5, UR4, 0x18 ;  /* 0x0000000405047291 */ /* 0x004fe2000f8ec0ff */
[----:B------:R-:W1:Y:S11]  /*0cf0*/  FENCE.VIEW.ASYNC.S ;  /* 0x00000000000073c6 */ /* 0x000e760000000000 */
[----:B-1----:R2:W1:Y:S01]  /*0d00*/  SYNCS.EXCH.64 URZ, [UR4+0xe0], UR6 ;  /* 0x0000e00604ff75b2 */ /* 0x0024620008000100 */
[----:B------:R2:W1:Y:S01]  /*0d10*/  SYNCS.EXCH.64 URZ, [UR4+0xf0], UR6 ;  /* 0x0000f00604ff75b2 */ /* 0x0004620008000100 */
[----:B------:R2:W1:Y:S01]  /*0d20*/  SYNCS.EXCH.64 URZ, [UR4+0xe8], UR6 ;  /* 0x0000e80604ff75b2 */ /* 0x0004620008000100 */
[----:B------:R2:W1:Y:S02]  /*0d30*/  SYNCS.EXCH.64 URZ, [UR4+0xf8], UR6 ;  /* 0x0000f80604ff75b2 */ /* 0x0004640008000100 */
[----:B--2---:R-:W-:Y:S01]  /*0d40*/  NOP ;  /* 0x0000000000007918 */ /* 0x004fe20000000000 */
.L_x_14:
[----:B-1----:R-:W1:Y:S01]  /*0d50*/  LDCU UR4, c[0x0][0x36c] ;  /* 0x00006d80ff0477ac */ /* 0x002e620008000800 */
[----:B------:R-:W-:Y:S01]  /*0d60*/  ISETP.NE.OR P3, PT, R0, 0x2, !P3 ;  /* 0x000000020000780c */ /* 0x000fe20005f65670 */
[----:B------:R-:W-:Y:S01]  /*0d70*/  NOP ;  /* 0x0000000000007918 */ /* 0x000fe20000000000 */
[----:B------:R-:W-:Y:S01]  /*0d80*/  LOP3.LUT R0, R93, 0x1f, RZ, 0xc0, !PT ;  /* 0x0000001f5d007812 */ /* 0x000fe200078ec0ff */
[----:B------:R-:W-:Y:S02]  /*0d90*/  UISETP.NE.AND UP4, UPT, UR17, URZ, UPT ;  /* 0x000000ff1100728c */ /* 0x000fe4000bf85270 */
[----:B-1----:R-:W-:-:S09]  /*0da0*/  UISETP.EQ.U32.AND UP5, UPT, UR4, 0x1, UPT ;  /* 0x000000010400788c */ /* 0x002fd2000bfa2070 */
[----:B------:R-:W-:Y:S05]  /*0db0*/  BRA.U !UP5, `(.L_x_15) ;  /* 0x000000010d087547 */ /* 0x000fea000b800000 */
[----:B---34-:R-:W-:Y:S01]  /*0dc0*/  UCGABAR_ARV ;  /* 0x00000000000079c7 */ /* 0x018fe20008000000 */
[----:B------:R-:W-:Y:S05]  /*0dd0*/  BRA `(.L_x_16) ;  /* 0x0000000000047947 */ /* 0x000fea0003800000 */
.L_x_15:
[----:B---34-:R-:W-:Y:S01]  /*0de0*/  NOP ;  /* 0x0000000000007918 */ /* 0x018fe20000000000 */
.L_x_16:
[----:B------:R-:W1:Y:S01]  /*0df0*/  S2UR UR7, SR_CTAID.X ;  /* 0x00000000000779c3 */ /* 0x000e620000002500 */
[----:B------:R-:W-:-:S05]  /*0e00*/  CS2R.32 R3, SR_CgaSize ;  /* 0x0000000000037805 */ /* 0x000fca0000008a00 */
[----:B------:R-:W-:-:S05]  /*0e10*/  IMAD R3, R3, -0xa0, RZ ;  /* 0xffffff6003037824 */ /* 0x000fca00078e02ff */
[----:B------:R-:W-:-:S14]  /*0e20*/  R2UR UR5, R3 ;  /* 0x00000000030572ca */ /* 0x000fdc00000e0000 */
[----:B------:R-:W2:Y:S01]  /*0e30*/  LDCU UR5, c[0x0][UR5+0x2b0] ;  /* 0x00005600050577ac */ /* 0x000ea20008000800 */
[----:B------:R-:W-:-:S05]  /*0e40*/  CS2R.32 R3, SR_CgaSize ;  /* 0x0000000000037805 */ /* 0x000fca0000008a00 */
[----:B------:R-:W-:-:S05]  /*0e50*/  IMAD R3, R3, -0xa0, RZ ;  /* 0xffffff6003037824 */ /* 0x000fca00078e02ff */
[----:B------:R-:W-:-:S14]  /*0e60*/  R2UR UR4, R3 ;  /* 0x00000000030472ca */ /* 0x000fdc00000e0000 */
[----:B------:R-:W3:Y:S01]  /*0e70*/  LDCU UR4, c[0x0][UR4+0x2b4] ;  /* 0x00005680040477ac */ /* 0x000ee20008000800 */
[----:B------:R-:W4:Y:S01]  /*0e80*/  S2UR UR8, SR_CTAID.Y ;  /* 0x00000000000879c3 */ /* 0x000f220000002600 */
[----:B------:R-:W3:Y:S01]  /*0e90*/  LDCU UR21, c[0x0][0xb24] ;  /* 0x00016480ff1577ac */ /* 0x000ee20008000800 */
[----:B------:R-:W-:-:S05]  /*0ea0*/  CS2R.32 R3, SR_CgaSize ;  /* 0x0000000000037805 */ /* 0x000fca0000008a00 */
[----:B------:R-:W-:-:S05]  /*0eb0*/  IMAD R3, R3, -0xa0, RZ ;  /* 0xffffff6003037824 */ /* 0x000fca00078e02ff */
[----:B------:R-:W-:-:S14]  /*0ec0*/  R2UR UR62, R3 ;  /* 0x00000000033e72ca */ /* 0x000fdc00000e0000 */
[----:B------:R-:W4:Y:S01]  /*0ed0*/  LDCU UR62, c[0x0][UR62+0x2a0] ;  /* 0x000054003e3e77ac */ /* 0x000f220008000800 */
[----:B------:R-:W4:Y:S01]  /*0ee0*/  S2UR UR9, SR_CgaCtaId ;  /* 0x00000000000979c3 */ /* 0x000f220000008800 */
[----:B------:R-:W-:-:S05]  /*0ef0*/  CS2R.32 R3, SR_CgaSize ;  /* 0x0000000000037805 */ /* 0x000fca0000008a00 */
[----:B------:R-:W-:-:S05]  /*0f00*/  IMAD R3, R3, -0xa0, RZ ;  /* 0xffffff6003037824 */ /* 0x000fca00078e02ff */
[----:B------:R-:W-:-:S14]  /*0f10*/  R2UR UR59, R3 ;  /* 0x00000000033b72ca */ /* 0x000fdc00000e0000 */
[----:B------:R-:W4:Y:S01]  /*0f20*/  LDCU UR59, c[0x0][UR59+0x2a4] ;  /* 0x000054803b3b77ac */ /* 0x000f220008000800 */
[----:B------:R-:W4:Y:S01]  /*0f30*/  LDCU UR42, c[0x0][0xb24] ;  /* 0x00016480ff2a77ac */ /* 0x000f220008000800 */
[----:B-1----:R-:W-:Y:S01]  /*0f40*/  I2FP.F32.U32 R3, UR7 ;  /* 0x0000000700037c45 */ /* 0x002fe20008201000 */
[----:B------:R-:W1:Y:S01]  /*0f50*/  S2UR UR36, SR_CTAID.Z ;  /* 0x00000000002479c3 */ /* 0x000e620000002700 */
[----:B------:R-:W1:Y:S03]  /*0f60*/  LDCU UR27, c[0x0][0xb30] ;  /* 0x00016600ff1b77ac */ /* 0x000e660008000800 */
[----:B--2---:R-:W-:Y:S01]  /*0f70*/  FMUL R3, R3, UR5 ;  /* 0x0000000503037c20 */ /* 0x004fe20008400000 */
[----:B---3--:R-:W-:Y:S01]  /*0f80*/  UISETP.GE.AND UP2, UPT, UR21, 0x1, UPT ;  /* 0x000000011500788c */ /* 0x008fe2000bf46270 */
[----:B----4-:R-:W-:Y:S01]  /*0f90*/  I2FP.F32.U32 R2, UR8 ;  /* 0x0000000800027c45 */ /* 0x010fe20008201000 */
[----:B------:R-:W-:Y:S01]  /*0fa0*/  UMOV UR16, UR7 ;  /* 0x0000000700107c82 */ /* 0x000fe20008000000 */
[----:B------:R-:W-:-:S02]  /*0fb0*/  UMOV UR20, UR8 ;  /* 0x0000000800147c82 */ /* 0x000fc40008000000 */
[----:B------:R-:W2:Y:S01]  /*0fc0*/  F2I.U32.TRUNC.NTZ R3, R3 ;  /* 0x0000000300037305 */ /* 0x000ea2000020f000 */
[----:B------:R-:W-:Y:S01]  /*0fd0*/  FMUL R2, R2, UR4 ;  /* 0x0000000402027c20 */ /* 0x000fe20008400000 */
[----:B------:R-:W-:-:S06]  /*0fe0*/  USHF.L.U32 UR28, UR9, 0xa, URZ ;  /* 0x0000000a091c7899 */ /* 0x000fcc00080006ff */
[----:B------:R-:W3:Y:S01]  /*0ff0*/  F2I.U32.TRUNC.NTZ R2, R2 ;  /* 0x0000000200027305 */ /* 0x000ee2000020f000 */
[----:B--2---:R-:W-:Y:S02]  /*1000*/  R2UR UR4, R3 ;  /* 0x00000000030472ca */ /* 0x004fe400000e0000 */
[----:B---3--:R-:W-:Y:S02]  /*1010*/  R2UR UR6, R2 ;  /* 0x00000000020672ca */ /* 0x008fe400000e0000 */
[----:B------:R-:W-:-:S09]  /*1020*/  PRMT R2, RZ, 0x7610, R2 ;  /* 0x00007610ff027816 */ /* 0x000fd20000000002 */
[----:B------:R-:W-:-:S04]  /*1030*/  UIADD3 UR5, UPT, UPT, -UR4, URZ, URZ ;  /* 0x000000ff04057290 */ /* 0x000fc8000fffe1ff */
[----:B------:R-:W-:Y:S02]  /*1040*/  UIMAD UR62, UR62, UR5, UR7 ;  /* 0x000000053e3e72a4 */ /* 0x000fe4000f8e0207 */
[----:B------:R-:W-:-:S04]  /*1050*/  UIADD3 UR4, UPT, UPT, -UR6, URZ, URZ ;  /* 0x000000ff06047290 */ /* 0x000fc8000fffe1ff */
[----:B------:R-:W-:Y:S01]  /*1060*/  UIMAD UR59, UR59, UR4, UR8 ;  /* 0x000000043b3b72a4 */ /* 0x000fe2000f8e0208 */
[----:B-1----:R-:W-:Y:S11]  /*1070*/  BRA.U UP4, `(.L_x_17) ;  /* 0x0000000104247547 */ /* 0x002ff6000b800000 */
[----:B------:R-:W-:Y:S02]  /*1080*/  UISETP.NE.AND UP0, UPT, UR59, URZ, UPT ;  /* 0x000000ff3b00728c */ /* 0x000fe4000bf05270 */
[----:B------:R-:W-:Y:S02]  /*1090*/  UISETP.NE.AND UP1, UPT, UR59, 0x1, UPT ;  /* 0x000000013b00788c */ /* 0x000fe4000bf25270 */
[----:B------:R-:W-:Y:S02]  /*10a0*/  UISETP.EQ.OR UP0, UPT, UR62, URZ, !UP0 ;  /* 0x000000ff3e00728c */ /* 0x000fe4000c702670 */
[----:B------:R-:W-:Y:S02]  /*10b0*/  USEL UR4, URZ, 0x2, UP1 ;  /* 0x00000002ff047887 */ /* 0x000fe40008800000 */
[----:B------:R-:W-:Y:S02]  /*10c0*/  USEL UR5, URZ, 0x1, !UP0 ;  /* 0x00000001ff057887 */ /* 0x000fe4000c000000 */
[----:B------:R-:W-:-:S04]  /*10d0*/  UISETP.NE.AND UP0, UPT, UR62, URZ, UPT ;  /* 0x000000ff3e00728c */ /* 0x000fc8000bf05270 */
[----:B------:R-:W-:-:S04]  /*10e0*/  USEL UR4, UR4, 0x2, UP0 ;  /* 0x0000000204047887 */ /* 0x000fc80008000000 */
[----:B------:R-:W-:-:S06]  /*10f0*/  UIADD3 UR4, UPT, UPT, UR5, UR4, URZ ;  /* 0x0000000405047290 */ /* 0x000fcc000fffe0ff */
[----:B------:R-:W-:Y:S02]  /*1100*/  MOV R2, UR4 ;  /* 0x0000000400027c02 */ /* 0x000fe40008000f00 */
.L_x_17:
[----:B------:R-:W-:Y:S05]  /*1110*/  BRA.U !UP2, `(.L_x_18) ;  /* 0x000000010ad47547 */ /* 0x000fea000b800000 */
[----:B------:R-:W1:Y:S01]  /*1120*/  LDCU.128 UR12, c[0x0][0xb10] ;  /* 0x00016200ff0c77ac */ /* 0x000e620008000c00 */
[----:B------:R-:W2:Y:S01]  /*1130*/  LDCU UR6, c[0x0][0x370] ;  /* 0x00006e00ff0677ac */ /* 0x000ea20008000800 */
[----:B------:R-:W3:Y:S01]  /*1140*/  LDCU UR5, c[0x0][0x374] ;  /* 0x00006e80ff0577ac */ /* 0x000ee20008000800 */
[----:B------:R-:W4:Y:S01]  /*1150*/  LDCU UR26, c[0x0][0xb0c] ;  /* 0x00016180ff1a77ac */ /* 0x000f220008000800 */
[----:B------:R-:W4:Y:S01]  /*1160*/  LDCU UR4, c[0x0][0xb20] ;  /* 0x00016400ff0477ac */ /* 0x000f220008000800 */
[----:B------:R-:W4:Y:S01]  /*1170*/  LDCU.64 UR8, c[0x0][0xb28] ;  /* 0x00016500ff0877ac */ /* 0x000f220008000a00 */
[----:B-1----:R-:W-:Y:S02]  /*1180*/  UISETP.NE.AND UP0, UPT, UR14, 0x1, UPT ;  /* 0x000000010e00788c */ /* 0x002fe4000bf05270 */
[----:B---3--:R-:W-:Y:S02]  /*1190*/  UIMAD.WIDE.U32 UR10, UR5, UR15, URZ ;  /* 0x0000000f050a72a5 */ /* 0x008fe4000f8e00ff */
[----:B--2---:R-:W-:-:S02]  /*11a0*/  UIMAD.WIDE.U32 UR22, UR6, UR12, URZ ;  /* 0x0000000c061672a5 */ /* 0x004fc4000f8e00ff */
[----:B----4-:R-:W-:Y:S02]  /*11b0*/  UISETP.NE.AND UP1, UPT, UR26, 0x1, UPT ;  /* 0x000000011a00788c */ /* 0x010fe4000bf25270 */
[----:B------:R-:W-:Y:S01]  /*11c0*/  UISETP.NE.AND UP2, UPT, UR21, 0x1, UPT ;  /* 0x000000011500788c */ /* 0x000fe2000bf45270 */
[----:B------:R-:W-:Y:S02]  /*11d0*/  UMOV UR10, UR11 ;  /* 0x0000000b000a7c82 */ /* 0x000fe40008000000 */
[----:B------:R-:W-:Y:S01]  /*11e0*/  UMOV UR22, UR23 ;  /* 0x0000001700167c82 */ /* 0x000fe20008000000 */
[----:B------:R-:W-:Y:S02]  /*11f0*/  @UP0 USHF.R.U32.HI UR5, URZ, UR4, UR10 ;  /* 0x00000004ff050299 */ /* 0x000fe4000801160a */
[----:B------:R-:W-:Y:S02]  /*1200*/  UIMAD.WIDE.U32 UR24, UR20, UR15, URZ ;  /* 0x0000000f141872a5 */ /* 0x000fe4000f8e00ff */
[----:B------:R-:W-:-:S02]  /*1210*/  UIMAD.WIDE.U32 UR10, UR5, UR8, URZ ;  /* 0x00000008050a72a5 */ /* 0x000fc4000f8e00ff */
[----:B------:R-:W-:Y:S02]  /*1220*/  @UP1 USHF.R.U32.HI UR6, URZ, UR13, UR22 ;  /* 0x0000000dff061299 */ /* 0x000fe40008011616 */
[----:B------:R-:W-:Y:S02]  /*1230*/  UIMAD.WIDE.U32 UR18, UR16, UR12, URZ ;  /* 0x0000000c101272a5 */ /* 0x000fe4000f8e00ff */
[----:B------:R-:W-:Y:S01]  /*1240*/  UIMAD.WIDE.U32 UR22, UR6, UR8, URZ ;  /* 0x00000008061672a5 */ /* 0x000fe2000f8e00ff */
[----:B------:R-:W-:Y:S01]  /*1250*/  UMOV UR24, UR25 ;  /* 0x0000001900187c82 */ /* 0x000fe20008000000 */
[----:B------:R-:W-:Y:S01]  /*1260*/  UMOV UR10, UR11 ;  /* 0x0000000b000a7c82 */ /* 0x000fe20008000000 */
[----:B------:R-:W-:Y:S02]  /*1270*/  USHF.R.U32.HI UR24, URZ, UR4, UR24 ;  /* 0x00000004ff187299 */ /* 0x000fe40008011618 */
[----:B------:R-:W-:Y:S02]  /*1280*/  @UP2 USHF.R.U32.HI UR5, URZ, UR9, UR10 ;  /* 0x00000009ff052299 */ /* 0x000fe4000801160a */
[----:B------:R-:W-:Y:S01]  /*1290*/  UMOV UR7, UR23 ;  /* 0x0000001700077c82 */ /* 0x000fe20008000000 */
[----:B------:R-:W-:Y:S01]  /*12a0*/  UMOV UR18, UR19 ;  /* 0x0000001300127c82 */ /* 0x000fe20008000000 */
[----:B------:R-:W-:-:S02]  /*12b0*/  @UP2 USHF.R.U32.HI UR6, URZ, UR9, UR7 ;  /* 0x00000009ff062299 */ /* 0x000fc40008011607 */
[----:B------:R-:W-:Y:S02]  /*12c0*/  USHF.R.U32.HI UR13, URZ, UR13, UR18 ;  /* 0x0000000dff0d7299 */ /* 0x000fe40008011612 */
[----:B------:R-:W-:Y:S02]  /*12d0*/  USEL UR4, UR20, UR24, !UP0 ;  /* 0x0000001814047287 */ /* 0x000fe4000c000000 */
[----:B------:R-:W-:Y:S02]  /*12e0*/  UIMAD UR7, UR5, UR21, URZ ;  /* 0x00000015050772a4 */ /* 0x000fe4000f8e02ff */
[----:B------:R-:W-:Y:S02]  /*12f0*/  USEL UR5, UR16, UR13, !UP1 ;  /* 0x0000000d10057287 */ /* 0x000fe4000c800000 */
[----:B------:R-:W-:Y:S02]  /*1300*/  UIMAD UR12, UR6, UR21, URZ ;  /* 0x00000015060c72a4 */ /* 0x000fe4000f8e02ff */
[----:B------:R-:W-:-:S02]  /*1310*/  UISETP.GE.AND UP0, UPT, UR4, UR7, UPT ;  /* 0x000000070400728c */ /* 0x000fc4000bf06270 */
[----:B------:R-:W-:Y:S02]  /*1320*/  UIMAD.WIDE.U32 UR10, UR4, UR8, URZ ;  /* 0x00000008040a72a5 */ /* 0x000fe4000f8e00ff */
[----:B------:R-:W-:Y:S02]  /*1330*/  UISETP.GE.OR UP0, UPT, UR5, UR12, UP0 ;  /* 0x0000000c0500728c */ /* 0x000fe40008706670 */
[----:B------:R-:W-:Y:S02]  /*1340*/  UIMAD.WIDE.U32 UR12, UR5, UR8, URZ ;  /* 0x00000008050c72a5 */ /* 0x000fe4000f8e00ff */
[----:B------:R-:W-:Y:S01]  /*1350*/  UIADD3 UR10, UPT, UPT, -UR4, URZ, URZ ;  /* 0x000000ff040a7290 */ /* 0x000fe2000fffe1ff */
[----:B------:R-:W-:Y:S01]  /*1360*/  UMOV UR8, UR11 ;  /* 0x0000000b00087c82 */ /* 0x000fe20008000000 */
[----:B------:R-:W-:Y:S02]  /*1370*/  UIADD3 UR11, UPT, UPT, -UR5, URZ, URZ ;  /* 0x000000ff050b7290 */ /* 0x000fe4000fffe1ff */
[----:B------:R-:W-:-:S03]  /*1380*/  USHF.R.U32.HI UR8, URZ, UR9, UR8 ;  /* 0x00000009ff087299 */ /* 0x000fc60008011608 */
[----:B------:R-:W-:Y:S01]  /*1390*/  @!UP0 UMOV UR7, UR13 ;  /* 0x0000000d00078c82 */ /* 0x000fe20008000000 */
[----:B------:R-:W-:Y:S02]  /*13a0*/  UIMAD UR20, UR14, UR10, UR20 ;  /* 0x0000000a0e1472a4 */ /* 0x000fe4000f8e0214 */
[----:B------:R-:W-:Y:S02]  /*13b0*/  USEL UR8, UR4, UR8, !UP2 ;  /* 0x0000000804087287 */ /* 0x000fe4000d000000 */
[----:B------:R-:W-:Y:S02]  /*13c0*/  @!UP0 USHF.R.U32.HI UR7, URZ, UR9, UR7 ;  /* 0x00000009ff078299 */ /* 0x000fe40008011607 */
[----:B------:R-:W-:Y:S02]  /*13d0*/  UIADD3 UR9, UPT, UPT, -UR8, URZ, URZ ;  /* 0x000000ff08097290 */ /* 0x000fe4000fffe1ff */
[----:B------:R-:W-:Y:S02]  /*13e0*/  @!UP0 USEL UR7, UR5, UR7, !UP2 ;  /* 0x0000000705078287 */ /* 0x000fe4000d000000 */
[----:B------:R-:W-:-:S02]  /*13f0*/  UIMAD UR9, UR21, UR9, UR4 ;  /* 0x00000009150972a4 */ /* 0x000fc4000f8e0204 */
[----:B------:R-:W-:Y:S02]  /*1400*/  @!UP0 UIADD3 UR8, UPT, UPT, UR8, -UR7, URZ ;  /* 0x8000000708088290 */ /* 0x000fe4000fffe0ff */
[----:B------:R-:W-:Y:S02]  /*1410*/  @!UP0 UIMAD UR6, UR9, UR6, UR7 ;  /* 0x00000006090682a4 */ /* 0x000fe4000f8e0207 */
[----:B------:R-:W-:Y:S02]  /*1420*/  @!UP0 UIMAD UR4, UR8, UR21, UR5 ;  /* 0x00000015080482a4 */ /* 0x000fe4000f8e0205 */
[----:B------:R-:W-:Y:S02]  /*1430*/  UIMAD UR16, UR26, UR11, UR16 ;  /* 0x0000000b1a1072a4 */ /* 0x000fe4000f8e0210 */
[----:B------:R-:W-:Y:S01]  /*1440*/  UIMAD UR20, UR4, UR14, UR20 ;  /* 0x0000000e041472a4 */ /* 0x000fe2000f8e0214 */
[----:B------:R-:W-:Y:S02]  /*1450*/  @!UP0 UMOV UR5, UR6 ;  /* 0x0000000600058c82 */ /* 0x000fe40008000000 */
[----:B------:R-:W-:-:S12]  /*1460*/  UIMAD UR16, UR5, UR26, UR16 ;  /* 0x0000001a051072a4 */ /* 0x000fd8000f8e0210 */
.L_x_18:
[----:B------:R-:W-:Y:S02]  /*1470*/  UISETP.NE.AND UP1, UPT, UR27, 0x1, UPT ;  /* 0x000000011b00788c */ /* 0x000fe4000bf25270 */
[----:B------:R-:W-:Y:S02]  /*1480*/  UISETP.NE.AND UP0, UPT, UR17, 0x2, UPT ;  /* 0x000000021100788c */ /* 0x000fe4000bf05270 */
[----:B------:R-:W-:-:S05]  /*1490*/  ULOP3.LUT UR28, UR28, 0x400, URZ, 0xc0, !UPT ;  /* 0x000004001c1c7892 */ /* 0x000fca000f8ec0ff */
[----:B------:R-:W-:Y:S07]  /*14a0*/  BRA.U UP1, `(.L_x_19) ;  /* 0x0000000101447547 */ /* 0x000fee000b800000 */
[----:B------:R-:W1:Y:S01]  /*14b0*/  LDCU.128 UR8, c[0x0][0xb10] ;  /* 0x00016200ff0877ac */ /* 0x000e620008000c00 */
[----:B------:R-:W2:Y:S01]  /*14c0*/  LDCU UR12, c[0x0][0xb0c] ;  /* 0x00016180ff0c77ac */ /* 0x000ea20008000800 */
[----:B------:R-:W3:Y:S01]  /*14d0*/  LDCU UR13, c[0x0][0xb20] ;  /* 0x00016400ff0d77ac */ /* 0x000ee20008000800 */
[----:B-1----:R-:W-:Y:S02]  /*14e0*/  UIMAD.WIDE.U32 UR6, UR16, UR8, URZ ;  /* 0x00000008100672a5 */ /* 0x002fe4000f8e00ff */
[----:B------:R-:W-:Y:S02]  /*14f0*/  UIMAD.WIDE.U32 UR4, UR20, UR11, URZ ;  /* 0x0000000b140472a5 */ /* 0x000fe4000f8e00ff */
[----:B--2---:R-:W-:Y:S02]  /*1500*/  UISETP.NE.AND UP2, UPT, UR12, 0x1, UPT ;  /* 0x000000010c00788c */ /* 0x004fe4000bf45270 */
[----:B------:R-:W-:Y:S01]  /*1510*/  UISETP.NE.AND UP1, UPT, UR10, 0x1, UPT ;  /* 0x000000010a00788c */ /* 0x000fe2000bf25270 */
[----:B------:R-:W-:-:S02]  /*1520*/  UMOV UR6, UR7 ;  /* 0x0000000700067c82 */ /* 0x000fc40008000000 */
[----:B------:R-:W-:Y:S01]  /*1530*/  UMOV UR4, UR5 ;  /* 0x0000000500047c82 */ /* 0x000fe20008000000 */
[----:B------:R-:W-:Y:S02]  /*1540*/  USHF.R.U32.HI UR6, URZ, UR9, UR6 ;  /* 0x00000009ff067299 */ /* 0x000fe40008011606 */
[----:B---3--:R-:W-:Y:S02]  /*1550*/  USHF.R.U32.HI UR4, URZ, UR13, UR4 ;  /* 0x0000000dff047299 */ /* 0x008fe40008011604 */
[----:B------:R-:W-:Y:S02]  /*1560*/  USEL UR5, UR16, UR6, !UP2 ;  /* 0x0000000610057287 */ /* 0x000fe4000d000000 */
[----:B------:R-:W-:-:S04]  /*1570*/  USEL UR4, UR20, UR4, !UP1 ;  /* 0x0000000414047287 */ /* 0x000fc8000c800000 */
[----:B------:R-:W-:Y:S02]  /*1580*/  UIADD3 UR6, UPT, UPT, UR5, -UR4, URZ ;  /* 0x8000000405067290 */ /* 0x000fe4000fffe0ff */
[----:B------:R-:W-:Y:S02]  /*1590*/  UIADD3 UR4, UPT, UPT, -UR5, UR4, URZ ;  /* 0x0000000405047290 */ /* 0x000fe4000fffe1ff */
[----:B------:R-:W-:Y:S02]  /*15a0*/  UIMAD UR20, UR6, UR10, UR20 ;  /* 0x0000000a061472a4 */ /* 0x000fe4000f8e0214 */
[----:B------:R-:W-:-:S12]  /*15b0*/  UIMAD UR16, UR4, UR12, UR16 ;  /* 0x0000000c041072a4 */ /* 0x000fd8000f8e0210 */
.L_x_19:
[----:B------:R-:W-:Y:S05]  /*15c0*/  BRA.U !UP5, `(.L_x_20) ;  /* 0x000000010d0c7547 */ /* 0x000fea000b800000 */
[----:B------:R-:W-:Y:S01]  /*15d0*/  UCGABAR_WAIT ;  /* 0x0000000000007dc7 */ /* 0x000fe20008000000 */
[----:B------:R-:W-:Y:S01]  /*15e0*/  CCTL.IVALL ;  /* 0x00000000ff00798f */ /* 0x000fe20002000000 */
[----:B------:R-:W-:Y:S05]  /*15f0*/  BRA `(.L_x_21) ;  /* 0x0000000000047947 */ /* 0x000fea0003800000 */
.L_x_20:
[----:B------:R-:W-:Y:S06]  /*1600*/  BAR.SYNC.DEFER_BLOCKING 0x0 ;  /* 0x0000000000007b1d */ /* 0x000fec0000010000 */
.L_x_21:
[----:B------:R-:W-:Y:S05]  /*1610*/  BRA.U UP0, `(.L_x_22) ;  /* 0x0000001100d87547 */ /* 0x000fea000b800000 */
[----:B------:R-:W1:Y:S01]  /*1620*/  LDCU UR6, c[0x0][0x38c] ;  /* 0x00007180ff0677ac */ /* 0x000e620008000800 */
[----:B------:R-:W2:Y:S01]  /*1630*/  S2UR UR8, SR_CgaCtaId ;  /* 0x00000000000879c3 */ /* 0x000ea20000008800 */
[----:B------:R-:W-:Y:S01]  /*1640*/  PLOP3.LUT P1, PT, PT, PT, UP3, 0x80, 0x8 ;  /* 0x000000000008781c */ /* 0x000fe20003f2f038 */
[----:B------:R-:W-:Y:S01]  /*1650*/  IMAD.MOV.U32 R12, RZ, RZ, 0x1 ;  /* 0x00000001ff0c7424 */ /* 0x000fe200078e00ff */
[----:B------:R-:W-:Y:S01]  /*1660*/  UMOV UR7, 0x400 ;  /* 0x0000040000077882 */ /* 0x000fe20000000000 */
[----:B------:R-:W-:Y:S01]  /*1670*/  UISETP.NE.AND UP1, UPT, UR17, URZ, UPT ;  /* 0x000000ff1100728c */ /* 0x000fe2000bf25270 */
[----:B------:R-:W-:Y:S02]  /*1680*/  ISETP.EQ.OR P2, PT, R0, RZ, P3 ;  /* 0x000000ff0000720c */ /* 0x000fe40001f42670 */
[----:B------:R-:W-:Y:S02]  /*1690*/  CS2R R10, SRZ ;  /* 0x00000000000a7805 */ /* 0x000fe4000001ff00 */
[----:B------:R-:W-:Y:S01]  /*16a0*/  PLOP3.LUT P1, PT, P1, PT, PT, 0x8, 0x80 ;  /* 0x000000000080781c */ /* 0x000fe20000f2e170 */
[----:B------:R-:W-:Y:S01]  /*16b0*/  IMAD.MOV.U32 R9, RZ, RZ, RZ ;  /* 0x000000ffff097224 */ /* 0x000fe200078e00ff */
[----:B------:R-:W3:Y:S01]  /*16c0*/  LDCU UR40, c[0x0][0x370] ;  /* 0x00006e00ff2877ac */ /* 0x000ee20008000800 */
[----:B------:R-:W-:Y:S01]  /*16d0*/  IMAD.MOV.U32 R8, RZ, RZ, 0x1 ;  /* 0x00000001ff087424 */ /* 0x000fe200078e00ff */
[----:B------:R-:W4:Y:S01]  /*16e0*/  LDCU.64 UR26, c[0x0][0x348] ;  /* 0x00006900ff1a77ac */ /* 0x000f220008000a00 */
[----:B-1----:R-:W-:-:S02]  /*16f0*/  UIADD3 UR5, UPT, UPT, UR6, 0x1f, URZ ;  /* 0x0000001f06057890 */ /* 0x002fc4000fffe0ff */
[----:B------:R-:W-:Y:S02]  /*1700*/  USHF.R.U32.HI UR45, URZ, 0x5, UR28 ;  /* 0x00000005ff2d7899 */ /* 0x000fe4000801161c */
[----:B------:R-:W-:Y:S02]  /*1710*/  USHF.R.S32.HI UR4, URZ, 0x1f, UR5 ;  /* 0x0000001fff047899 */ /* 0x000fe40008011405 */
[----:B------:R-:W-:Y:S02]  /*1720*/  UIADD3 UR46, UPT, UPT, UR6, 0x3e, URZ ;  /* 0x0000003e062e7890 */ /* 0x000fe4000fffe0ff */
[----:B------:R-:W-:Y:S02]  /*1730*/  ULEA.HI UR4, UR4, UR5, URZ, 0x5 ;  /* 0x0000000504047291 */ /* 0x000fe4000f8f28ff */
[----:B--2---:R-:W-:Y:S02]  /*1740*/  ULEA UR7, UR8, UR7, 0x18 ;  /* 0x0000000708077291 */ /* 0x004fe4000f8ec0ff */
[----:B------:R-:W-:-:S02]  /*1750*/  USHF.R.S32.HI UR43, URZ, 0x5, UR4 ;  /* 0x00000005ff2b7899 */ /* 0x000fc40008011404 */
[----:B------:R-:W-:Y:S02]  /*1760*/  UIADD3 UR4, UPT, UPT, UR6, -0x1, URZ ;  /* 0xffffffff06047890 */ /* 0x000fe4000fffe0ff */
[----:B------:R-:W-:Y:S02]  /*1770*/  UISETP.LT.U32.AND UP0, UPT, UR43, 0x5, UPT ;  /* 0x000000052b00788c */ /* 0x000fe4000bf01070 */
[----:B------:R-:W-:Y:S02]  /*1780*/  UISETP.GE.U32.AND UP2, UPT, UR4, -0x3f, UPT ;  /* 0xffffffc10400788c */ /* 0x000fe4000bf46070 */
[----:B------:R-:W-:Y:S01]  /*1790*/  USEL UR41, UR43, 0x5, UP0 ;  /* 0x000000052b297887 */ /* 0x000fe20008000000 */
[----:B------:R-:W1:Y:S03]  /*17a0*/  LDCU UR39, c[0x0][0x374] ;  /* 0x00006e80ff2777ac */ /* 0x000e660008000800 */
[----:B------:R-:W-:-:S02]  /*17b0*/  UIADD3 UR21, UPT, UPT, UR41, -0x1, URZ ;  /* 0xffffffff29157890 */ /* 0x000fc4000fffe0ff */
[----:B------:R-:W-:-:S03]  /*17c0*/  USEL UR24, UR38, 0x2, UP1 ;  /* 0x0000000226187887 */ /* 0x000fc60008800000 */
[----:B------:R-:W-:Y:S02]  /*17d0*/  @UP2 UIADD3 UR21, UPT, UPT, UR41, URZ, URZ ;  /* 0x000000ff29152290 */ /* 0x000fe4000fffe0ff */
[----:B------:R-:W-:Y:S02]  /*17e0*/  UIADD3 UR29, UPT, UPT, UR7, 0x4400, UR28 ;  /* 0x00004400071d7890 */ /* 0x000fe4000fffe01c */
[----:B------:R-:W-:Y:S02]  /*17f0*/  UIADD3 UR44, UPT, UPT, UR43, -UR41, URZ ;  /* 0x800000292b2c7290 */ /* 0x000fe4000fffe0ff */
[----:B------:R-:W-:Y:S01]  /*1800*/  UIADD3 UR21, UPT, UPT, UR21, 0x1, URZ ;  /* 0x0000000115157890 */ /* 0x000fe2000fffe0ff */
[----:B---34-:R-:W-:-:S11]  /*1810*/  UMOV UR5, URZ ;  /* 0x000000ff00057c82 */ /* 0x018fd60008000000 */
.L_x_42:
[----:B------:R-:W2:Y:S02]  /*1820*/  S2UR UR4, SR_CgaCtaId ;  /* 0x00000000000479c3 */ /* 0x000ea40000008800 */
[----:B--2---:R-:W-:-:S09]  /*1830*/  UISETP.NE.AND UP0, UPT, UR4, URZ, UPT ;  /* 0x000000ff0400728c */ /* 0x004fd2000bf05270 */
[----:B-1----:R-:W-:Y:S05]  /*1840*/  BRA.U UP0, `(.L_x_23) ;  /* 0x0000000100287547 */ /* 0x002fea000b800000 */
[----:B------:R-:W-:Y:S02]  /*1850*/  LEA R0, R9, UR7, 0x3 ;  /* 0x0000000709007c11 */ /* 0x000fe4000f8e18ff */
[----:B------:R-:W-:-:S04]  /*1860*/  SHF.L.U32 R3, R8, 0x1f, RZ ;  /* 0x0000001f08037819 */ /* 0x000fc800000006ff */
[----:B------:R-:W2:Y:S02]  /*1870*/  SYNCS.PHASECHK.TRANS64.TRYWAIT P0, [R0+URZ+0xf0], R3 ;  /* 0x0000f003000075a7 */ /* 0x000ea400080011ff */
[----:B--2---:R-:W-:Y:S05]  /*1880*/  @!P0 BRA `(.L_x_24) ;  /* 0x0000005c00c08947 */ /* 0x004fea0003800000 */
.L_x_113:
[----:B------:R3:W-:Y:S01]  /*1890*/  SYNCS.ARRIVE.TRANS64.A1T0 RZ, [R0+URZ+0xe0], RZ ;  /* 0x0000e0ff00ff79a7 */ /* 0x0007e200081000ff */
[----:B------:R-:W-:-:S05]  /*18a0*/  VIADD R9, R9, 0x1 ;  /* 0x0000000109097836 */ /* 0x000fca0000000000 */
[----:B------:R-:W-:-:S04]  /*18b0*/  ISETP.NE.AND P0, PT, R9, 0x2, PT ;  /* 0x000000020900780c */ /* 0x000fc80003f05270 */
[----:B--2---:R-:W-:Y:S02]  /*18c0*/  SEL R3, RZ, 0x1, P0 ;  /* 0x00000001ff037807 */ /* 0x004fe40000000000 */
[----:B------:R-:W-:Y:S02]  /*18d0*/  SEL R9, R9, RZ, P0 ;  /* 0x000000ff09097207 */ /* 0x000fe40000000000 */
[----:B------:R-:W-:-:S07]  /*18e0*/  LOP3.LUT R8, R8, R3, RZ, 0x3c, !PT ;  /* 0x0000000308087212 */ /* 0x000fce00078e3cff */
.L_x_23:
[----:B------:R-:W-:Y:S01]  /*18f0*/  ULEA UR4, UR5, UR7, 0x3 ;  /* 0x0000000705047291 */ /* 0x000fe2000f8e18ff */
[----:B---3--:R-:W-:Y:S01]  /*1900*/  SHF.L.U32 R0, R12, 0x1f, RZ ;  /* 0x0000001f0c007819 */ /* 0x008fe200000006ff */
[----:B------:R-:W-:Y:S02]  /*1910*/  UISETP.GE.U32.AND UP0, UPT, UR46, 0x3f, UPT ;  /* 0x0000003f2e00788c */ /* 0x000fe4000bf06070 */
[----:B------:R-:W-:Y:S02]  /*1920*/  USHF.L.U32 UR11, UR20, 0x7, URZ ;  /* 0x00000007140b7899 */ /* 0x000fe400080006ff */
[----:B------:R-:W-:Y:S01]  /*1930*/  ULEA UR35, UR16, UR45, 0x6 ;  /* 0x0000002d10237291 */ /* 0x000fe2000f8e30ff */
[----:B------:R-:W-:Y:S02]  /*1940*/  UMOV UR13, URZ ;  /* 0x000000ff000d7c82 */ /* 0x000fe40008000000 */
[----:B------:R2:W3:Y:S02]  /*1950*/  SYNCS.PHASECHK.TRANS64.TRYWAIT P0, [UR4+0x28], R0 ;  /* 0x00002800ff0075a7 */ /* 0x0004e40008001104 */
[----:B------:R-:W-:Y:S07]  /*1960*/  BRA.U !UP0, `(.L_x_25) ;  /* 0x0000000108bc7547 */ /* 0x000fee000b800000 */
[----:B------:R-:W-:Y:S01]  /*1970*/  UMOV UR6, URZ ;  /* 0x000000ff00067c82 */ /* 0x000fe20008000000 */
[----:B------:R-:W-:-:S05]  /*1980*/  UMOV UR4, UR5 ;  /* 0x0000000500047c82 */ /* 0x000fca0008000000 */
.L_x_31:
[----:B------:R-:W-:Y:S01]  /*1990*/  ULEA UR33, UR4, UR7, 0x3 ;  /* 0x0000000704217291 */ /* 0x000fe2000f8e18ff */
[----:B---3--:R-:W-:Y:S01]  /*19a0*/  @!P3 MOV R2, 0x1800 ;  /* 0x000018000002b802 */ /* 0x008fe20000000f00 */
[----:B-1-3--:R-:W-:Y:S10]  /*19b0*/  @P0 BRA `(.L_x_26) ;  /* 0x00000000000c0947 */ /* 0x00aff40003800000 */
[----:B------:R-:W-:-:S04]  /*19c0*/  SHF.L.U32 R3, R12, 0x1f, RZ ;  /* 0x0000001f0c037819 */ /* 0x000fc800000006ff */
[----:B------:R-:W3:Y:S02]  /*19d0*/  SYNCS.PHASECHK.TRANS64.TRYWAIT P0, [UR33+0x28], R3 ;  /* 0x00002803ff0075a7 */ /* 0x000ee40008001121 */
[----:B---3--:R-:W-:Y:S05]  /*19e0*/  @!P0 BRA `(.L_x_27) ;  /* 0x0000005c007c8947 */ /* 0x008fea0003800000 */
.L_x_26:
[----:B------:R3:W-:Y:S01]  /*19f0*/  @!P3 SYNCS.ARRIVE.TRANS64 RZ, [UR33], R2 ;  /* 0x00000002ffffb9a7 */ /* 0x0007e20008000021 */
[----:B------:R-:W-:-:S04]  /*1a00*/  ULOP3.LUT UR5, UR24, 0x2, URZ, 0xfc, !UPT ;  /* 0x0000000218057892 */ /* 0x000fc8000f8efcff */
[----:B------:R-:W-:-:S09]  /*1a10*/  UISETP.NE.AND UP0, UPT, UR5, 0x2, UPT ;  /* 0x000000020500788c */ /* 0x000fd2000bf05270 */
[----:B------:R-:W-:Y:S05]  /*1a20*/  BRA.U UP0, `(.L_x_28) ;  /* 0x0000000100047547 */ /* 0x000fea000b800000 */
[----:B-1----:R-:W-:Y:S05]  /*1a30*/  BPT.TRAP 0x1 ;  /* 0x000000040000795c */ /* 0x002fea0000300000 */
.L_x_28:
[----:B------:R-:W-:Y:S04]  /*1a40*/  BSSY.RECONVERGENT B0, `(.L_x_29) ;  /* 0x0000003000007945 */ /* 0x000fe80003800200 */
[----:B------:R-:W-:Y:S05]  /*1a50*/  @P2 BRA `(.L_x_30) ;  /* 0x0000000000042947 */ /* 0x000fea0003800000 */
[----:B-1----:R-:W-:Y:S05]  /*1a60*/  BPT.TRAP 0x1 ;  /* 0x000000040000795c */ /* 0x002fea0000300000 */
.L_x_30:
[----:B-1----:R-:W-:Y:S05]  /*1a70*/  BSYNC.RECONVERGENT B0 ;  /* 0x0000000000007941 */ /* 0x002fea0003800200 */
.L_x_29:
[----:B------:R-:W-:Y:S02]  /*1a80*/  UIADD3 UR5, UPT, UPT, UR4, 0x1, URZ ;  /* 0x0000000104057890 */ /* 0x000fe4000fffe0ff */
[----:B------:R-:W-:Y:S02]  /*1a90*/  ULEA UR32, UR4, UR28, 0xb ;  /* 0x0000001c04207291 */ /* 0x000fe4000f8e58ff */
[----:B------:R-:W-:Y:S02]  /*1aa0*/  UISETP.NE.AND UP0, UPT, UR5, 0x5, UPT ;  /* 0x000000050500788c */ /* 0x000fe4000bf05270 */
[----:B------:R-:W-:Y:S02]  /*1ab0*/  UIADD3 UR16, UP1, UPT, UR26, 0x80, URZ ;  /* 0x000000801a107890 */ /* 0x000fe4000ff3e0ff */
[----:B------:R-:W-:Y:S02]  /*1ac0*/  USEL UR9, URZ, 0x1, UP0 ;  /* 0x00000001ff097887 */ /* 0x000fe40008000000 */
[----:B------:R-:W-:-:S02]  /*1ad0*/  USEL UR5, UR5, URZ, UP0 ;  /* 0x000000ff05057287 */ /* 0x000fc40008000000 */
[----:B------:R-:W-:Y:S02]  /*1ae0*/  UIADD3 UR14, UP0, UPT, UR26, 0x180, URZ ;  /* 0x000001801a0e7890 */ /* 0x000fe4000ff1e0ff */
[----:B------:R-:W-:Y:S01]  /*1af0*/  ULEA UR8, UR5, UR7, 0x3 ;  /* 0x0000000705087291 */ /* 0x000fe2000f8e18ff */
[----:B------:R-:W-:Y:S01]  /*1b00*/  LOP3.LUT R12, R12, UR9, RZ, 0x3c, !PT ;  /* 0x000000090c0c7c12 */ /* 0x000fe2000f8e3cff */
[----:B------:R-:W-:Y:S02]  /*1b10*/  USHF.L.U32 UR34, UR6, 0x5, URZ ;  /* 0x0000000506227899 */ /* 0x000fe400080006ff */
[----:B------:R-:W-:Y:S01]  /*1b20*/  UIADD3.X UR17, UPT, UPT, URZ, UR27, URZ, UP1, !UPT ;  /* 0x0000001bff117290 */ /* 0x000fe20008ffe4ff */
[----:B--2---:R-:W-:Y:S01]  /*1b30*/  SHF.L.U32 R0, R12, 0x1f, RZ ;  /* 0x0000001f0c007819 */ /* 0x004fe200000006ff */
[----:B------:R-:W-:Y:S02]  /*1b40*/  UIADD3 UR32, UPT, UPT, UR7, 0x4400, UR32 ;  /* 0x0000440007207890 */ /* 0x000fe4000fffe020 */
[----:B------:R-:W-:Y:S01]  /*1b50*/  UIADD3.X UR15, UPT, UPT, URZ, UR27, URZ, UP0, !UPT ;  /* 0x0000001bff0f7290 */ /* 0x000fe200087fe4ff */
[----:B------:R4:W1:Y:S01]  /*1b60*/  SYNCS.PHASECHK.TRANS64.TRYWAIT P0, [UR8+0x28], R0 ;  /* 0x00002800ff0075a7 */ /* 0x0008620008001108 */
[----:B------:R-:W-:Y:S01]  /*1b70*/  ULEA UR8, UR4, UR7, 0xc ;  /* 0x0000000704087291 */ /* 0x000fe2000f8e60ff */
[----:B------:R-:W-:Y:S01]  /*1b80*/  UMOV UR13, 0x30000 ;  /* 0x00030000000d7882 */ /* 0x000fe20000000000 */
[----:B------:R-:W-:-:S02]  /*1b90*/  UMOV UR18, 0x0 ;  /* 0x0000000000127882 */ /* 0x000fc40000000000 */
[----:B------:R-:W-:Y:S01]  /*1ba0*/  UIADD3 UR8, UPT, UPT, UR8, 0x6c00, URZ ;  /* 0x00006c0008087890 */ /* 0x000fe2000fffe0ff */
[----:B------:R-:W-:Y:S01]  /*1bb0*/  UMOV UR19, 0x10000000 ;  /* 0x1000000000137882 */ /* 0x000fe20000000000 */
[----:B------:R-:W-:Y:S01]  /*1bc0*/  UMOV UR12, UR36 ;  /* 0x00000024000c7c82 */ /* 0x000fe20008000000 */
[----:B------:R-:W-:Y:S01]  /*1bd0*/  UMOV UR9, UR33 ;  /* 0x0000002100097c82 */ /* 0x000fe20008000000 */
[----:B------:R-:W-:Y:S01]  /*1be0*/  UMOV UR10, UR34 ;  /* 0x00000022000a7c82 */ /* 0x000fe20008000000 */
[----:B------:R2:W-:Y:S01]  /*1bf0*/  UTMALDG.3D.MULTICAST [UR32], [UR16], UR13, desc[UR18] ;  /* 0x00001220100073b4 */ /* 0x0005e2000801180d */
[----:B------:R-:W-:Y:S01]  /*1c00*/  UIADD3 UR6, UPT, UPT, UR6, 0x1, URZ ;  /* 0x0000000106067890 */ /* 0x000fe2000fffe0ff */
[----:B------:R-:W-:-:S03]  /*1c10*/  UMOV UR4, UR5 ;  /* 0x0000000500047c82 */ /* 0x000fc60008000000 */
[----:B------:R-:W-:Y:S01]  /*1c20*/  UISETP.NE.AND UP0, UPT, UR6, UR21, UPT ;  /* 0x000000150600728c */ /* 0x000fe2000bf05270 */
[----:B------:R4:W-:Y:S01]  /*1c30*/  UTMALDG.3D [UR8], [UR14], desc[UR18] ;  /* 0x000012080e0075b4 */ /* 0x0009e20008011000 */
[----:B--2---:R-:W-:-:S07]  /*1c40*/  UMOV UR13, UR21 ;  /* 0x00000015000d7c82 */ /* 0x004fce0008000000 */
[----:B----4-:R-:W-:Y:S05]  /*1c50*/  BRA.U UP0, `(.L_x_31) ;  /* 0xfffffffd004c7547 */ /* 0x010fea000b83ffff */
.L_x_25:
[----:B------:R-:W-:Y:S01]  /*1c60*/  ULEA UR4, UR5, UR7, 0x3 ;  /* 0x0000000705047291 */ /* 0x000fe2000f8e18ff */
[----:B--2---:R-:W-:Y:S01]  /*1c70*/  SHF.L.U32 R0, R12, 0x1f, RZ ;  /* 0x0000001f0c007819 */ /* 0x004fe200000006ff */
[----:B------:R-:W-:Y:S01]  /*1c80*/  @!P1 SYNCS.ARRIVE.TRANS64.A1T0 RZ, [UR7+0x78], RZ ;  /* 0x000078ffffff99a7 */ /* 0x000fe20008100007 */
[----:B------:R-:W-:-:S06]  /*1c90*/  UISETP.GT.AND UP0, UPT, UR43, UR41, UPT ;  /* 0x000000292b00728c */ /* 0x000fcc000bf04270 */
[----:B-1-3--:R1:W2:Y:S03]  /*1ca0*/  SYNCS.PHASECHK.TRANS64.TRYWAIT P0, [UR4+0x28], R0 ;  /* 0x00002800ff0075a7 */ /* 0x00a2a60008001104 */
[----:B------:R-:W-:Y:S05]  /*1cb0*/  BRA.U !UP0, `(.L_x_32) ;  /* 0x0000000108bc7547 */ /* 0x000fea000b800000 */
[----:B------:R-:W-:Y:S01]  /*1cc0*/  UIADD3 UR25, UPT, UPT, UR44, UR13, URZ ;  /* 0x0000000d2c197290 */ /* 0x000fe2000fffe0ff */
[----:B------:R-:W-:-:S11]  /*1cd0*/  UMOV UR4, UR5 ;  /* 0x0000000500047c82 */ /* 0x000fd60008000000 */
.L_x_38:
[----:B------:R-:W-:Y:S01]  /*1ce0*/  ULEA UR17, UR4, UR7, 0x3 ;  /* 0x0000000704117291 */ /* 0x000fe2000f8e18ff */
[----:B--2---:R-:W-:Y:S01]  /*1cf0*/  @!P3 MOV R2, 0x1800 ;  /* 0x000018000002b802 */ /* 0x004fe20000000f00 */
[----:B--2-4-:R-:W-:Y:S10]  /*1d00*/  @P0 BRA `(.L_x_33) ;  /* 0x00000000000c0947 */ /* 0x014ff40003800000 */
[----:B------:R-:W-:-:S04]  /*1d10*/  SHF.L.U32 R3, R12, 0x1f, RZ ;  /* 0x0000001f0c037819 */ /* 0x000fc800000006ff */
[----:B------:R-:W2:Y:S02]  /*1d20*/  SYNCS.PHASECHK.TRANS64.TRYWAIT P0, [UR17+0x28], R3 ;  /* 0x00002803ff0075a7 */ /* 0x000ea40008001111 */
[----:B--2---:R-:W-:Y:S05]  /*1d30*/  @!P0 BRA `(.L_x_34) ;  /* 0x0000005800c08947 */ /* 0x004fea0003800000 */
.L_x_33:
[----:B------:R2:W-:Y:S01]  /*1d40*/  @!P3 SYNCS.ARRIVE.TRANS64 RZ, [UR17], R2 ;  /* 0x00000002ffffb9a7 */ /* 0x0005e20008000011 */
[----:B------:R-:W-:-:S04]  /*1d50*/  ULOP3.LUT UR5, UR24, 0x2, URZ, 0xfc, !UPT ;  /* 0x0000000218057892 */ /* 0x000fc8000f8efcff */
[----:B------:R-:W-:-:S09]  /*1d60*/  UISETP.NE.AND UP0, UPT, UR5, 0x2, UPT ;  /* 0x000000020500788c */ /* 0x000fd2000bf05270 */
[----:B------:R-:W-:Y:S05]  /*1d70*/  BRA.U UP0, `(.L_x_35) ;  /* 0x0000000100047547 */ /* 0x000fea000b800000 */
[----:B------:R-:W-:Y:S05]  /*1d80*/  BPT.TRAP 0x1 ;  /* 0x000000040000795c */ /* 0x000fea0000300000 */
.L_x_35:
[----:B------:R-:W-:Y:S04]  /*1d90*/  BSSY.RECONVERGENT B0, `(.L_x_36) ;  /* 0x0000003000007945 */ /* 0x000fe80003800200 */
[----:B------:R-:W-:Y:S05]  /*1da0*/  @P2 BRA `(.L_x_37) ;  /* 0x0000000000042947 */ /* 0x000fea0003800000 */
[----:B------:R-:W-:Y:S05]  /*1db0*/  BPT.TRAP 0x1 ;  /* 0x000000040000795c */ /* 0x000fea0000300000 */
.L_x_37:
[----:B------:R-:W-:Y:S05]  /*1dc0*/  BSYNC.RECONVERGENT B0 ;  /* 0x0000000000007941 */ /* 0x000fea0003800200 */
.L_x_36:
[----:B------:R-:W-:Y:S02]  /*1dd0*/  UIADD3 UR5, UPT, UPT, UR4, 0x1, URZ ;  /* 0x0000000104057890 */ /* 0x000fe4000fffe0ff */
[----:B------:R-:W-:Y:S02]  /*1de0*/  UIADD3 UR14, UP1, UPT, UR26, 0x80, URZ ;  /* 0x000000801a0e7890 */ /* 0x000fe4000ff3e0ff */
[----:B------:R-:W-:Y:S02]  /*1df0*/  UISETP.NE.AND UP0, UPT, UR5, 0x5, UPT ;  /* 0x000000050500788c */ /* 0x000fe4000bf05270 */
[----:B------:R-:W-:Y:S02]  /*1e00*/  USHF.L.U32 UR18, UR13, 0x5, URZ ;  /* 0x000000050d127899 */ /* 0x000fe400080006ff */
[----:B------:R-:W-:Y:S02]  /*1e10*/  USEL UR8, URZ, 0x1, UP0 ;  /* 0x00000001ff087887 */ /* 0x000fe40008000000 */
[----:B------:R-:W-:-:S02]  /*1e20*/  USEL UR5, UR5, URZ, UP0 ;  /* 0x000000ff05057287 */ /* 0x000fc40008000000 */
[----:B------:R-:W-:Y:S02]  /*1e30*/  UIADD3 UR22, UP0, UPT, UR26, 0x180, URZ ;  /* 0x000001801a167890 */ /* 0x000fe4000ff1e0ff */
[----:B------:R-:W-:Y:S01]  /*1e40*/  LOP3.LUT R12, R12, UR8, RZ, 0x3c, !PT ;  /* 0x000000080c0c7c12 */ /* 0x000fe2000f8e3cff */
[----:B------:R-:W-:Y:S02]  /*1e50*/  ULEA UR6, UR5, UR7, 0x3 ;  /* 0x0000000705067291 */ /* 0x000fe4000f8e18ff */
[----:B------:R-:W-:Y:S01]  /*1e60*/  ULEA UR8, UR4, UR7, 0xc ;  /* 0x0000000704087291 */ /* 0x000fe2000f8e60ff */
[----:B-1----:R-:W-:Y:S01]  /*1e70*/  SHF.L.U32 R0, R12, 0x1f, RZ ;  /* 0x0000001f0c007819 */ /* 0x002fe200000006ff */
[----:B------:R-:W-:Y:S02]  /*1e80*/  ULEA UR16, UR4, UR29, 0xb ;  /* 0x0000001d04107291 */ /* 0x000fe4000f8e58ff */
[----:B------:R-:W-:Y:S02]  /*1e90*/  UIADD3.X UR15, UPT, UPT, URZ, UR27, URZ, UP1, !UPT ;  /* 0x0000001bff0f7290 */ /* 0x000fe40008ffe4ff */
[----:B------:R-:W-:Y:S01]  /*1ea0*/  UIADD3 UR8, UPT, UPT, UR8, 0x6c00, URZ ;  /* 0x00006c0008087890 */ /* 0x000fe2000fffe0ff */
[----:B------:R3:W4:Y:S01]  /*1eb0*/  SYNCS.PHASECHK.TRANS64.TRYWAIT P0, [UR6+0x28], R0 ;  /* 0x00002800ff0075a7 */ /* 0x0007220008001106 */
[----:B------:R-:W-:Y:S01]  /*1ec0*/  UIADD3.X UR23, UPT, UPT, URZ, UR27, URZ, UP0, !UPT ;  /* 0x0000001bff177290 */ /* 0x000fe200087fe4ff */
[----:B------:R-:W-:Y:S01]  /*1ed0*/  UMOV UR6, 0x30000 ;  /* 0x0003000000067882 */ /* 0x000fe20000000000 */
[----:B------:R-:W-:Y:S01]  /*1ee0*/  UMOV UR30, 0x0 ;  /* 0x00000000001e7882 */ /* 0x000fe20000000000 */
[----:B------:R-:W-:Y:S01]  /*1ef0*/  UMOV UR31, 0x10000000 ;  /* 0x10000000001f7882 */ /* 0x000fe20000000000 */
[----:B------:R-:W-:Y:S01]  /*1f00*/  UMOV UR19, UR35 ;  /* 0x0000002300137c82 */ /* 0x000fe20008000000 */
[----:B------:R-:W-:Y:S01]  /*1f10*/  UMOV UR20, UR36 ;  /* 0x0000002400147c82 */ /* 0x000fe20008000000 */
[----:B------:R-:W-:Y:S01]  /*1f20*/  UMOV UR12, UR36 ;  /* 0x00000024000c7c82 */ /* 0x000fe20008000000 */
[----:B------:R-:W-:Y:S01]  /*1f30*/  UMOV UR9, UR17 ;  /* 0x0000001100097c82 */ /* 0x000fe20008000000 */
[----:B------:R-:W-:Y:S01]  /*1f40*/  UMOV UR10, UR18 ;  /* 0x00000012000a7c82 */ /* 0x000fe20008000000 */
[----:B------:R3:W-:Y:S01]  /*1f50*/  UTMALDG.3D.MULTICAST [UR16], [UR14], UR6, desc[UR30] ;  /* 0x00001e100e0073b4 */ /* 0x0007e20008011806 */
[----:B------:R-:W-:Y:S01]  /*1f60*/  UIADD3 UR13, UPT, UPT, UR13, 0x1, URZ ;  /* 0x000000010d0d7890 */ /* 0x000fe2000fffe0ff */
[----:B------:R-:W-:-:S03]  /*1f70*/  UMOV UR4, UR5 ;  /* 0x0000000500047c82 */ /* 0x000fc60008000000 */
[----:B------:R-:W-:Y:S01]  /*1f80*/  UISETP.NE.AND UP0, UPT, UR13, UR25, UPT ;  /* 0x000000190d00728c */ /* 0x000fe2000bf05270 */
[----:B------:R3:W-:Y:S08]  /*1f90*/  UTMALDG.3D [UR8], [UR22], desc[UR30] ;  /* 0x00001e08160075b4 */ /* 0x0007f00008011000 */
[----:B---3--:R-:W-:Y:S05]  /*1fa0*/  BRA.U UP0, `(.L_x_38) ;  /* 0xfffffffd004c7547 */ /* 0x008fea000b83ffff */
.L_x_32:
[C---:B------:R-:W-:Y:S01]  /*1fb0*/  LEA R3, R11.reuse, UR7, 0x3 ;  /* 0x000000070b037c11 */ /* 0x040fe2000f8e18ff */
[----:B------:R-:W-:Y:S01]  /*1fc0*/  NOP ;  /* 0x0000000000007918 */ /* 0x000fe20000000000 */
[----:B-1----:R-:W-:Y:S02]  /*1fd0*/  SHF.L.U32 R0, R10, 0x1f, RZ ;  /* 0x0000001f0a007819 */ /* 0x002fe400000006ff */
[----:B------:R-:W-:Y:S02]  /*1fe0*/  LEA R5, R11, UR7, 0x4 ;  /* 0x000000070b057c11 */ /* 0x000fe4000f8e20ff */
[----:B--2-4-:R-:W1:Y:S02]  /*1ff0*/  SYNCS.PHASECHK.TRANS64.TRYWAIT P0, [R3+URZ+0x80], R0 ;  /* 0x00008000030075a7 */ /* 0x014e6400080011ff */
[----:B-1----:R-:W-:Y:S05]  /*2000*/  @!P0 BRA `(.L_x_39) ;  /* 0x0000005800248947 */ /* 0x002fea0003800000 */
.L_x_116:
[----:B------:R-:W2:Y:S01]  /*2010*/  LDS.128 R4, [R5+0x110] ;  /* 0x0001100005047984 */ /* 0x000ea20000000c00 */
[----:B------:R-:W-:Y:S01]  /*2020*/  UISETP.GE.AND UP0, UPT, UR42, 0x1, UPT ;  /* 0x000000012a00788c */ /* 0x000fe2000bf06270 */
[----:B------:R-:W-:Y:S01]  /*2030*/  @!PT LDS RZ, [RZ] ;  /* 0x00000000fffff984 */ /* 0x000fe20000000800 */
[----:B------:R-:W-:Y:S01]  /*2040*/  @!PT LDS RZ, [RZ] ;  /* 0x00000000fffff984 */ /* 0x000fe20000000800 */
[----:B------:R-:W-:Y:S01]  /*2050*/  @!PT LDS RZ, [RZ] ;  /* 0x00000000fffff984 */ /* 0x000fe20000000800 */
[----:B------:R-:W-:Y:S01]  /*2060*/  @!PT LDS RZ, [RZ] ;  /* 0x00000000fffff984 */ /* 0x000fe20000000800 */
[----:B------:R3:W-:Y:S06]  /*2070*/  MEMBAR.ALL.CTA ;  /* 0x0000000000007992 */ /* 0x0007ec0000008000 */
[----:B---3--:R-:W3:Y:S01]  /*2080*/  FENCE.VIEW.ASYNC.S ;  /* 0x00000000000073c6 */ /* 0x008ee20000000000 */
[----:B--2---:R-:W-:-:S13]  /*2090*/  LOP3.LUT P0, RZ, R6, 0x1, RZ, 0xc0, !PT ;  /* 0x0000000106ff7812 */ /* 0x004fda000780c0ff */
[----:B---3--:R-:W-:Y:S01]  /*20a0*/  VOTEU.ANY UP1, P0 ;  /* 0x0000000000ff7886 */ /* 0x008fe20000020100 */
[----:B------:R-:W-:-:S13]  /*20b0*/  PLOP3.LUT P0, PT, PT, PT, UP1, 0x80, 0x8 ;  /* 0x000000000008781c */ /* 0x000fda0003f0f018 */
[----:B-1----:R-:W-:Y:S02]  /*20c0*/  @P0 LOP3.LUT R0, R5, 0xffff, RZ, 0xc0, !PT ;  /* 0x0000ffff05000812 */ /* 0x002fe400078ec0ff */
[----:B------:R-:W-:Y:S02]  /*20d0*/  @P0 MOV R2, R4 ;  /* 0x0000000400020202 */ /* 0x000fe40000000f00 */
[----:B------:R-:W-:Y:S01]  /*20e0*/  @P0 R2UR UR6, R0 ;  /* 0x00000000000602ca */ /* 0x000fe200000e0000 */
[----:B------:R-:W-:Y:S01]  /*20f0*/  VIADD R0, R3, 0x90 ;  /* 0x0000009003007836 */ /* 0x000fe20000000000 */
[----:B------:R-:W-:Y:S02]  /*2100*/  @P0 SHF.R.U32.HI R4, RZ, 0x10, R5 ;  /* 0x00000010ff040819 */ /* 0x000fe40000011605 */
[----:B------:R-:W-:Y:S02]  /*2110*/  @P0 R2UR UR8, R2 ;  /* 0x00000000020802ca */ /* 0x000fe400000e0000 */
[----:B------:R-:W-:-:S02]  /*2120*/  PRMT R0, RZ, 0x654, R0 ;  /* 0x00000654ff007816 */ /* 0x000fc40000000000 */
[----:B------:R-:W-:Y:S02]  /*2130*/  @P0 R2UR UR4, R4 ;  /* 0x00000000040402ca */ /* 0x000fe400000e0000 */
[----:B------:R1:W-:Y:S03]  /*2140*/  SYNCS.ARRIVE.TRANS64.RED.A1T0 RZ, [R0+URZ], RZ ;  /* 0x000000ff00ff79a7 */ /* 0x0003e600081004ff */
[----:B------:R-:W-:-:S04]  /*2150*/  @UP1 UMOV UR37, UR6 ;  /* 0x0000000600251c82 */ /* 0x000fc80008000000 */
[----:B------:R-:W-:-:S04]  /*2160*/  @UP1 UMOV UR38, UR8 ;  /* 0x0000000800261c82 */ /* 0x000fc80008000000 */
[----:B------:R-:W-:Y:S01]  /*2170*/  @UP1 UMOV UR36, UR4 ;  /* 0x0000000400241c82 */ /* 0x000fe20008000000 */
[----:B------:R-:W-:Y:S05]  /*2180*/  BRA.U !UP0, `(.L_x_40) ;  /* 0x0000000108d47547 */ /* 0x000fea000b800000 */
[----:B------:R-:W2:Y:S01]  /*2190*/  LDCU.128 UR12, c[0x0][0xb10] ;  /* 0x00016200ff0c77ac */ /* 0x000ea20008000c00 */
[----:B------:R-:W3:Y:S01]  /*21a0*/  LDCU UR25, c[0x0][0xb20] ;  /* 0x00016400ff1977ac */ /* 0x000ee20008000800 */
[----:B------:R-:W4:Y:S01]  /*21b0*/  LDCU UR20, c[0x0][0xb0c] ;  /* 0x00016180ff1477ac */ /* 0x000f220008000800 */
[----:B------:R-:W1:Y:S01]  /*21c0*/  LDCU.64 UR10, c[0x0][0xb28] ;  /* 0x00016500ff0a77ac */ /* 0x000e620008000a00 */
[----:B------:R-:W-:Y:S02]  /*21d0*/  UISETP.NE.AND UP3, UPT, UR42, 0x1, UPT ;  /* 0x000000012a00788c */ /* 0x000fe4000bf65270 */
[----:B--2---:R-:W-:Y:S02]  /*21e0*/  UIMAD.WIDE.U32 UR16, UR39, UR15, URZ ;  /* 0x0000000f271072a5 */ /* 0x004fe4000f8e00ff */
[----:B------:R-:W-:Y:S02]  /*21f0*/  UIMAD.WIDE.U32 UR8, UR40, UR12, URZ ;  /* 0x0000000c280872a5 */ /* 0x000fe4000f8e00ff */
[----:B------:R-:W-:-:S02]  /*2200*/  UISETP.NE.AND UP0, UPT, UR14, 0x1, UPT ;  /* 0x000000010e00788c */ /* 0x000fc4000bf05270 */
[----:B------:R-:W-:Y:S01]  /*2210*/  UIMAD.WIDE.U32 UR22, UR37, UR15, URZ ;  /* 0x0000000f251672a5 */ /* 0x000fe2000f8e00ff */
[----:B------:R-:W-:Y:S02]  /*2220*/  UMOV UR16, UR17 ;  /* 0x0000001100107c82 */ /* 0x000fe40008000000 */
[----:B------:R-:W-:Y:S01]  /*2230*/  UMOV UR8, UR9 ;  /* 0x0000000900087c82 */ /* 0x000fe20008000000 */
[----:B---3--:R-:W-:Y:S02]  /*2240*/  USHF.R.U32.HI UR16, URZ, UR25, UR16 ;  /* 0x00000019ff107299 */ /* 0x008fe40008011610 */
[----:B----4-:R-:W-:Y:S02]  /*2250*/  UISETP.NE.AND UP2, UPT, UR20, 0x1, UPT ;  /* 0x000000011400788c */ /* 0x010fe4000bf45270 */
[----:B------:R-:W-:Y:S02]  /*2260*/  USHF.R.U32.HI UR8, URZ, UR13, UR8 ;  /* 0x0000000dff087299 */ /* 0x000fe40008011608 */
[----:B------:R-:W-:-:S02]  /*2270*/  USEL UR6, UR39, UR16, !UP0 ;  /* 0x0000001027067287 */ /* 0x000fc4000c000000 */
[----:B------:R-:W-:Y:S02]  /*2280*/  USEL UR8, UR40, UR8, !UP2 ;  /* 0x0000000828087287 */ /* 0x000fe4000d000000 */
[----:B-1----:R-:W-:Y:S01]  /*2290*/  UIMAD.WIDE.U32 UR16, UR6, UR10, URZ ;  /* 0x0000000a061072a5 */ /* 0x002fe2000f8e00ff */
[----:B------:R-:W-:Y:S01]  /*22a0*/  UMOV UR4, UR23 ;  /* 0x0000001700047c82 */ /* 0x000fe20008000000 */
[----:B------:R-:W-:Y:S02]  /*22b0*/  UIMAD.WIDE.U32 UR18, UR38, UR12, URZ ;  /* 0x0000000c261272a5 */ /* 0x000fe4000f8e00ff */
[----:B------:R-:W-:-:S03]  /*22c0*/  UIMAD.WIDE.U32 UR22, UR8, UR10, URZ ;  /* 0x0000000a081672a5 */ /* 0x000fc6000f8e00ff */
[----:B------:R-:W-:Y:S01]  /*22d0*/  UMOV UR16, UR17 ;  /* 0x0000001100107c82 */ /* 0x000fe20008000000 */
[----:B------:R-:W-:Y:S02]  /*22e0*/  USHF.R.U32.HI UR4, URZ, UR25, UR4 ;  /* 0x00000019ff047299 */ /* 0x000fe40008011604 */
[----:B------:R-:W-:Y:S01]  /*22f0*/  @UP3 USHF.R.U32.HI UR6, URZ, UR11, UR16 ;  /* 0x0000000bff063299 */ /* 0x000fe20008011610 */
[----:B------:R-:W-:Y:S01]  /*2300*/  UMOV UR18, UR19 ;  /* 0x0000001300127c82 */ /* 0x000fe20008000000 */
[----:B------:R-:W-:Y:S01]  /*2310*/  UMOV UR22, UR23 ;  /* 0x0000001700167c82 */ /* 0x000fe20008000000 */
[----:B------:R-:W-:Y:S02]  /*2320*/  USHF.R.U32.HI UR13, URZ, UR13, UR18 ;  /* 0x0000000dff0d7299 */ /* 0x000fe40008011612 */
[----:B------:R-:W-:Y:S02]  /*2330*/  USEL UR4, UR37, UR4, !UP0 ;  /* 0x0000000425047287 */ /* 0x000fe4000c000000 */
[----:B------:R-:W-:-:S02]  /*2340*/  @UP3 USHF.R.U32.HI UR8, URZ, UR11, UR22 ;  /* 0x0000000bff083299 */ /* 0x000fc40008011616 */
[----:B------:R-:W-:Y:S02]  /*2350*/  UIMAD UR9, UR42, UR6, URZ ;  /* 0x000000062a0972a4 */ /* 0x000fe4000f8e02ff */
[----:B------:R-:W-:Y:S02]  /*2360*/  USEL UR6, UR38, UR13, !UP2 ;  /* 0x0000000d26067287 */ /* 0x000fe4000d000000 */
[----:B------:R-:W-:Y:S02]  /*2370*/  UIMAD UR12, UR42, UR8, URZ ;  /* 0x000000082a0c72a4 */ /* 0x000fe4000f8e02ff */
[----:B------:R-:W-:Y:S02]  /*2380*/  UISETP.GE.AND UP0, UPT, UR4, UR9, UPT ;  /* 0x000000090400728c */ /* 0x000fe4000bf06270 */
[----:B------:R-:W-:Y:S02]  /*2390*/  UIMAD.WIDE.U32 UR16, UR4, UR10, URZ ;  /* 0x0000000a041072a5 */ /* 0x000fe4000f8e00ff */
[----:B------:R-:W-:-:S02]  /*23a0*/  UISETP.GE.OR UP0, UPT, UR6, UR12, UP0 ;  /* 0x0000000c0600728c */ /* 0x000fc40008706670 */
        /* <DEDUP_REMOVED lines=19> */
.L_x_40:
[----:B------:R-:W2:Y:S02]  /*24e0*/  LDCU UR4, c[0x0][0xb30] ;  /* 0x00016600ff0477ac */ /* 0x000ea40008000800 */
[----:B--2---:R-:W-:-:S09]  /*24f0*/  UISETP.NE.AND UP0, UPT, UR4, 0x1, UPT ;  /* 0x000000010400788c */ /* 0x004fd2000bf05270 */
[----:B------:R-:W-:Y:S05]  /*2500*/  BRA.U UP0, `(.L_x_41) ;  /* 0x0000000100447547 */ /* 0x000fea000b800000 */
[----:B------:R-:W2:Y:S01]  /*2510*/  LDCU.128 UR12, c[0x0][0xb10] ;  /* 0x00016200ff0c77ac */ /* 0x000ea20008000c00 */
[----:B------:R-:W3:Y:S01]  /*2520*/  LDCU UR16, c[0x0][0xb0c] ;  /* 0x00016180ff1077ac */ /* 0x000ee20008000800 */
[----:B------:R-:W4:Y:S01]  /*2530*/  LDCU UR17, c[0x0][0xb20] ;  /* 0x00016400ff1177ac */ /* 0x000f220008000800 */
[----:B--2---:R-:W-:Y:S02]  /*2540*/  UIMAD.WIDE.U32 UR10, UR38, UR12, URZ ;  /* 0x0000000c260a72a5 */ /* 0x004fe4000f8e00ff */
[----:B------:R-:W-:Y:S02]  /*2550*/  UIMAD.WIDE.U32 UR8, UR37, UR15, URZ ;  /* 0x0000000f250872a5 */ /* 0x000fe4000f8e00ff */
[----:B---3--:R-:W-:Y:S02]  /*2560*/  UISETP.NE.AND UP2, UPT, UR16, 0x1, UPT ;  /* 0x000000011000788c */ /* 0x008fe4000bf45270 */
[----:B------:R-:W-:Y:S01]  /*2570*/  UISETP.NE.AND UP0, UPT, UR14, 0x1, UPT ;  /* 0x000000010e00788c */ /* 0x000fe2000bf05270 */
[----:B------:R-:W-:-:S02]  /*2580*/  UMOV UR6, UR11 ;  /* 0x0000000b00067c82 */ /* 0x000fc40008000000 */
[----:B------:R-:W-:Y:S01]  /*2590*/  UMOV UR4, UR9 ;  /* 0x0000000900047c82 */ /* 0x000fe20008000000 */
[----:B------:R-:W-:Y:S02]  /*25a0*/  USHF.R.U32.HI UR6, URZ, UR13, UR6 ;  /* 0x0000000dff067299 */ /* 0x000fe40008011606 */
[----:B----4-:R-:W-:Y:S02]  /*25b0*/  USHF.R.U32.HI UR4, URZ, UR17, UR4 ;  /* 0x00000011ff047299 */ /* 0x010fe40008011604 */
[----:B------:R-:W-:Y:S02]  /*25c0*/  USEL UR6, UR38, UR6, !UP2 ;  /* 0x0000000626067287 */ /* 0x000fe4000d000000 */
[----:B------:R-:W-:-:S04]  /*25d0*/  USEL UR4, UR37, UR4, !UP0 ;  /* 0x0000000425047287 */ /* 0x000fc8000c000000 */
[----:B------:R-:W-:Y:S02]  /*25e0*/  UIADD3 UR8, UPT, UPT, UR6, -UR4, URZ ;  /* 0x8000000406087290 */ /* 0x000fe4000fffe0ff */
[----:B------:R-:W-:Y:S02]  /*25f0*/  UIADD3 UR4, UPT, UPT, -UR6, UR4, URZ ;  /* 0x0000000406047290 */ /* 0x000fe4000fffe1ff */
[----:B------:R-:W-:Y:S02]  /*2600*/  UIMAD UR37, UR8, UR14, UR37 ;  /* 0x0000000e082572a4 */ /* 0x000fe4000f8e0225 */
[----:B------:R-:W-:-:S12]  /*2610*/  UIMAD UR38, UR4, UR16, UR38 ;  /* 0x00000010042672a4 */ /* 0x000fd8000f8e0226 */
.L_x_41:
[----:B------:R-:W-:Y:S01]  /*2620*/  VIADD R11, R11, 0x1 ;  /* 0x000000010b0b7836 */ /* 0x000fe20000000000 */
[----:B------:R-:W-:Y:S01]  /*2630*/  PLOP3.LUT P1, PT, PT, PT, PT, 0x80, 0x8 ;  /* 0x000000000008781c */ /* 0x000fe20003f2f070 */
[----:B------:R-:W-:Y:S02]  /*2640*/  UIADD3 UR16, UPT, UPT, UR38, UR62, URZ ;  /* 0x0000003e26107290 */ /* 0x000fe4000fffe0ff */
[----:B------:R-:W-:Y:S01]  /*2650*/  UIADD3 UR20, UPT, UPT, UR37, UR59, URZ ;  /* 0x0000003b25147290 */ /* 0x000fe2000fffe0ff */
[----:B------:R-:W-:-:S04]  /*2660*/  ISETP.NE.AND P0, PT, R11, 0x2, PT ;  /* 0x000000020b00780c */ /* 0x000fc80003f05270 */
[----:B------:R-:W-:Y:S02]  /*2670*/  SEL R3, RZ, 0x1, P0 ;  /* 0x00000001ff037807 */ /* 0x000fe40000000000 */
[----:B------:R-:W-:Y:S02]  /*2680*/  SEL R11, R11, RZ, P0 ;  /* 0x000000ff0b0b7207 */ /* 0x000fe40000000000 */
[----:B------:R-:W-:Y:S01]  /*2690*/  LOP3.LUT R10, R10, R3, RZ, 0x3c, !PT ;  /* 0x000000030a0a7212 */ /* 0x000fe200078e3cff */
[----:B------:R-:W-:Y:S06]  /*26a0*/  BRA.U UP1, `(.L_x_42) ;  /* 0xfffffff1015c7547 */ /* 0x000fec000b83ffff */
[----:B------:R-:W-:Y:S01]  /*26b0*/  UIADD3 UR7, UPT, UPT, UR7, 0x28, URZ ;  /* 0x0000002807077890 */ /* 0x000fe2000fffe0ff */
[----:B------:R-:W-:-:S03]  /*26c0*/  SHF.L.U32 R3, R12, 0x1f, RZ ;  /* 0x0000001f0c037819 */ /* 0x000fc600000006ff */
[----:B------:R-:W-:-:S09]  /*26d0*/  ULEA UR4, UR5, UR7, 0x3 ;  /* 0x0000000705047291 */ /* 0x000fd2000f8e18ff */
[----:B------:R-:W2:Y:S02]  /*26e0*/  SYNCS.PHASECHK.TRANS64.TRYWAIT P0, [UR4], R3 ;  /* 0x00000003ff0075a7 */ /* 0x000ea40008001104 */
[----:B--2---:R-:W-:Y:S05]  /*26f0*/  @!P0 BRA `(.L_x_43) ;  /* 0x00000050007c8947 */ /* 0x004fea0003800000 */
.L_x_118:
[----:B------:R-:W-:-:S04]  /*2700*/  UIADD3 UR4, UPT, UPT, UR5, 0x1, URZ ;  /* 0x0000000105047890 */ /* 0x000fc8000fffe0ff */
[----:B------:R-:W-:-:S04]  /*2710*/  UISETP.NE.AND UP0, UPT, UR4, 0x5, UPT ;  /* 0x000000050400788c */ /* 0x000fc8000bf05270 */
[----:B------:R-:W-:Y:S02]  /*2720*/  USEL UR6, URZ, 0x1, UP0 ;  /* 0x00000001ff067887 */ /* 0x000fe40008000000 */
[----:B------:R-:W-:-:S04]  /*2730*/  USEL UR4, UR4, URZ, UP0 ;  /* 0x000000ff04047287 */ /* 0x000fc80008000000 */
[----:B------:R-:W-:Y:S01]  /*2740*/  ULEA UR5, UR4, UR7, 0x3 ;  /* 0x0000000704057291 */ /* 0x000fe2000f8e18ff */
[----:B------:R-:W-:-:S04]  /*2750*/  LOP3.LUT R2, R12, UR6, RZ, 0x3c, !PT ;  /* 0x000000060c027c12 */ /* 0x000fc8000f8e3cff */
[----:B-1----:R-:W-:-:S04]  /*2760*/  SHF.L.U32 R3, R2, 0x1f, RZ ;  /* 0x0000001f02037819 */ /* 0x002fc800000006ff */
[----:B------:R-:W1:Y:S02]  /*2770*/  SYNCS.PHASECHK.TRANS64.TRYWAIT P0, [UR5], R3 ;  /* 0x00000003ff0075a7 */ /* 0x000e640008001105 */
[----:B-1----:R-:W-:Y:S05]  /*2780*/  @!P0 BRA `(.L_x_44) ;  /* 0x0000005000708947 */ /* 0x002fea0003800000 */
.L_x_120:
        /* <DEDUP_REMOVED lines=9> */
.L_x_122:
        /* <DEDUP_REMOVED lines=9> */
.L_x_124:
[----:B------:R-:W-:-:S04]  /*28b0*/  UIADD3 UR4, UPT, UPT, UR4, 0x1, URZ ;  /* 0x0000000104047890 */ /* 0x000fc8000fffe0ff */
[----:B------:R-:W-:-:S04]  /*28c0*/  UISETP.NE.AND UP0, UPT, UR4, 0x5, UPT ;  /* 0x000000050400788c */ /* 0x000fc8000bf05270 */
[----:B------:R-:W-:Y:S02]  /*28d0*/  USEL UR5, URZ, 0x1, UP0 ;  /* 0x00000001ff057887 */ /* 0x000fe40008000000 */
[----:B------:R-:W-:-:S04]  /*28e0*/  USEL UR4, UR4, URZ, UP0 ;  /* 0x000000ff04047287 */ /* 0x000fc80008000000 */
[----:B------:R-:W-:Y:S01]  /*28f0*/  ULEA UR4, UR4, UR7, 0x3 ;  /* 0x0000000704047291 */ /* 0x000fe2000f8e18ff */
[----:B-1----:R-:W-:-:S04]  /*2900*/  LOP3.LUT R3, R2, UR5, RZ, 0x3c, !PT ;  /* 0x0000000502037c12 */ /* 0x002fc8000f8e3cff */
[----:B------:R-:W-:Y:S01]  /*2910*/  SHF.L.U32 R3, R3, 0x1f, RZ ;  /* 0x0000001f03037819 */ /* 0x000fe200000006ff */
[----:B------:R-:W-:-:S07]  /*2920*/  IMAD.U32 R0, RZ, RZ, UR4 ;  /* 0x00000004ff007e24 */ /* 0x000fce000f8e00ff */
.L_x_47:
[----:B-1----:R1:W2:Y:S02]  /*2930*/  SYNCS.PHASECHK.TRANS64.TRYWAIT P0, [R0+URZ], R3 ;  /* 0x00000003000075a7 */ /* 0x0022a400080011ff */
[----:B--2---:R-:W-:Y:S05]  /*2940*/  @!P0 NANOSLEEP.SYNCS 0x989680 ;  /* 0x009896800000895d */ /* 0x004fea0003900000 */
[----:B------:R-:W2:Y:S02]  /*2950*/  @!P0 SYNCS.PHASECHK.TRANS64 P0, [R0+URZ], R3 ;  /* 0x00000003000085a7 */ /* 0x000ea400080010ff */
[----:B--2---:R-:W-:Y:S05]  /*2960*/  @P0 EXIT ;  /* 0x000000000000094d */ /* 0x004fea0003800000 */
[----:B------:R-:W-:Y:S05]  /*2970*/  BRA `(.L_x_47) ;  /* 0xfffffffc00ec7947 */ /* 0x000fea000383ffff */
.L_x_22:
[----:B------:R-:W1:Y:S02]  /*2980*/  S2UR UR4, SR_CgaCtaId ;  /* 0x00000000000479c3 */ /* 0x000e640000008800 */
[----:B-1----:R-:W-:-:S04]  /*2990*/  UISETP.NE.AND UP0, UPT, UR4, URZ, UPT ;  /* 0x000000ff0400728c */ /* 0x002fc8000bf05270 */
[----:B------:R-:W-:-:S09]  /*29a0*/  UISETP.NE.OR UP0, UPT, UR17, 0x1, UP0 ;  /* 0x000000011100788c */ /* 0x000fd20008705670 */
[----:B------:R-:W-:Y:S05]  /*29b0*/  BRA.U UP0, `(.L_x_48) ;  /* 0x00000005004c7547 */ /* 0x000fea000b800000 */
[----:B------:R-:W1:Y:S01]  /*29c0*/  S2UR UR5, SR_CgaCtaId ;  /* 0x00000000000579c3 */ /* 0x000e620000008800 */
[----:B------:R-:W-:Y:S01]  /*29d0*/  UMOV UR4, 0x400 ;  /* 0x0000040000047882 */ /* 0x000fe20000000000 */
[----:B------:R-:W-:Y:S01]  /*29e0*/  ISETP.GE.U32.AND P2, PT, R0, 0x2, PT ;  /* 0x000000020000780c */ /* 0x000fe20003f46070 */
[----:B------:R-:W-:Y:S01]  /*29f0*/  IMAD.MOV.U32 R12, RZ, RZ, 0x1 ;  /* 0x00000001ff0c7424 */ /* 0x000fe200078e00ff */
[----:B------:R-:W-:Y:S02]  /*2a00*/  CS2R R10, SRZ ;  /* 0x00000000000a7805 */ /* 0x000fe4000001ff00 */
[----:B------:R-:W-:Y:S01]  /*2a10*/  CS2R R8, SRZ ;  /* 0x0000000000087805 */ /* 0x000fe2000001ff00 */
[----:B-1----:R-:W-:-:S03]  /*2a20*/  ULEA UR6, UR5, UR4, 0x18 ;  /* 0x0000000405067291 */ /* 0x002fc6000f8ec0ff */
[----:B------:R-:W-:-:S09]  /*2a30*/  UMOV UR5, URZ ;  /* 0x000000ff00057c82 */ /* 0x000fd20008000000 */
.L_x_52:
[----:B------:R-:W-:Y:S02]  /*2a40*/  LEA R2, R8, UR6, 0x3 ;  /* 0x0000000608027c11 */ /* 0x000fe4000f8e18ff */
[----:B------:R-:W-:-:S03]  /*2a50*/  SHF.L.U32 R5, R9, 0x1f, RZ ;  /* 0x0000001f09057819 */ /* 0x000fc600000006ff */
[----:B------:R-:W-:Y:S01]  /*2a60*/  VIADD R4, R2, 0xf0 ;  /* 0x000000f002047836 */ /* 0x000fe20000000000 */
[----:B------:R-:W1:Y:S02]  /*2a70*/  SYNCS.PHASECHK.TRANS64.TRYWAIT P0, [R2+URZ+0xe0], R5 ;  /* 0x0000e005020075a7 */ /* 0x000e6400080011ff */
[----:B-1----:R-:W-:Y:S05]  /*2a80*/  @!P0 BRA `(.L_x_49) ;  /* 0x0000004c00f88947 */ /* 0x002fea0003800000 */
.L_x_125:
[----:B------:R-:W-:Y:S01]  /*2a90*/  ULEA UR4, UR5, UR6, 0x3 ;  /* 0x0000000605047291 */ /* 0x000fe2000f8e18ff */
[----:B------:R-:W-:Y:S02]  /*2aa0*/  PRMT R4, RZ, 0x654, R4 ;  /* 0x00000654ff047816 */ /* 0x000fe40000000004 */
[----:B-1----:R-:W-:Y:S01]  /*2ab0*/  SHF.L.U32 R5, R12, 0x1f, RZ ;  /* 0x0000001f0c057819 */ /* 0x002fe200000006ff */
[----:B------:R-:W-:Y:S01]  /*2ac0*/  UIADD3 UR7, UPT, UPT, UR4, 0x80, URZ ;  /* 0x0000008004077890 */ /* 0x000fe2000fffe0ff */
[----:B------:R1:W-:Y:S05]  /*2ad0*/  SYNCS.ARRIVE.TRANS64.RED.A1T0 RZ, [R4+URZ], RZ ;  /* 0x000000ff04ff79a7 */ /* 0x0003ea00081004ff */
[----:B------:R-:W-:Y:S01]  /*2ae0*/  IMAD.U32 R7, RZ, RZ, UR7 ;  /* 0x00000007ff077e24 */ /* 0x000fe2000f8e00ff */
[----:B------:R-:W2:Y:S04]  /*2af0*/  SYNCS.PHASECHK.TRANS64.TRYWAIT P0, [UR4+0x90], R5 ;  /* 0x00009005ff0075a7 */ /* 0x000ea80008001104 */
[----:B------:R-:W-:Y:S01]  /*2b00*/  PRMT R6, R0, 0x654, R7 ;  /* 0x0000065400067816 */ /* 0x000fe20000000007 */
[----:B-1----:R-:W-:Y:S01]  /*2b10*/  @!P2 IMAD.MOV.U32 R4, RZ, RZ, 0x10 ;  /* 0x00000010ff04a424 */ /* 0x002fe200078e00ff */
[----:B--2---:R-:W-:Y:S06]  /*2b20*/  @!P0 BRA `(.L_x_50) ;  /* 0x0000004c00e48947 */ /* 0x004fec0003800000 */
.L_x_127:
[----:B------:R-:W-:Y:S01]  /*2b30*/  ULEA UR8, UR5, UR6, 0x4 ;  /* 0x0000000605087291 */ /* 0x000fe2000f8e20ff */
[----:B------:R-:W-:Y:S01]  /*2b40*/  SEL R3, R6, R3, !P2 ;  /* 0x0000000306037207 */ /* 0x000fe20005000000 */
[----:B------:R-:W-:Y:S01]  /*2b50*/  UIADD3 UR9, UPT, UPT, UR4, 0x80, URZ ;  /* 0x0000008004097890 */ /* 0x000fe2000fffe0ff */
[----:B-1----:R-:W-:Y:S01]  /*2b60*/  LEA R2, R11, UR6, 0x3 ;  /* 0x000000060b027c11 */ /* 0x002fe2000f8e18ff */
[----:B------:R-:W-:Y:S01]  /*2b70*/  UIADD3 UR8, UPT, UPT, UR8, 0x110, URZ ;  /* 0x0000011008087890 */ /* 0x000fe2000fffe0ff */
[----:B------:R-:W-:Y:S01]  /*2b80*/  SHF.L.U32 R5, R10, 0x1f, RZ ;  /* 0x0000001f0a057819 */ /* 0x000fe200000006ff */
[----:B------:R1:W-:Y:S01]  /*2b90*/  @!P2 SYNCS.ARRIVE.TRANS64.RED RZ, [R3+URZ], R4 ;  /* 0x0000000403ffa9a7 */ /* 0x0003e200080004ff */
[----:B------:R-:W-:Y:S01]  /*2ba0*/  UIADD3 UR4, UPT, UPT, UR5, 0x1, URZ ;  /* 0x0000000105047890 */ /* 0x000fe2000fffe0ff */
[----:B------:R-:W-:-:S03]  /*2bb0*/  VIADD R8, R8, 0x1 ;  /* 0x0000000108087836 */ /* 0x000fc60000000000 */
[----:B------:R-:W-:Y:S02]  /*2bc0*/  UISETP.NE.AND UP0, UPT, UR4, 0x2, UPT ;  /* 0x000000020400788c */ /* 0x000fe4000bf05270 */
[----:B------:R-:W-:Y:S06]  /*2bd0*/  UGETNEXTWORKID.BROADCAST [UR8], [UR9] ;  /* 0x00000000080073ca */ /* 0x000fec0008000100 */
[----:B------:R-:W-:Y:S01]  /*2be0*/  USEL UR7, URZ, 0x1, UP0 ;  /* 0x00000001ff077887 */ /* 0x000fe20008000000 */
[----:B------:R-:W-:Y:S01]  /*2bf0*/  ISETP.NE.AND P0, PT, R8, 0x2, PT ;  /* 0x000000020800780c */ /* 0x000fe20003f05270 */
[----:B------:R-:W-:Y:S01]  /*2c00*/  USEL UR5, UR4, URZ, UP0 ;  /* 0x000000ff04057287 */ /* 0x000fe20008000000 */
[----:B------:R-:W2:Y:S03]  /*2c10*/  SYNCS.PHASECHK.TRANS64.TRYWAIT P1, [R2+URZ+0x80], R5 ;  /* 0x00008005020075a7 */ /* 0x000ea600080211ff */
[----:B------:R-:W-:Y:S01]  /*2c20*/  LOP3.LUT R12, R12, UR7, RZ, 0x3c, !PT ;  /* 0x000000070c0c7c12 */ /* 0x000fe2000f8e3cff */
[----:B-12---:R-:W-:Y:S07]  /*2c30*/  @!P1 BRA `(.L_x_51) ;  /* 0x0000004c00b89947 */ /* 0x006fee0003800000 */
.L_x_128:
[C---:B------:R-:W-:Y:S01]  /*2c40*/  LEA R4, R11.reuse, UR6, 0x4 ;  /* 0x000000060b047c11 */ /* 0x040fe2000f8e20ff */
[----:B-1----:R-:W-:Y:S01]  /*2c50*/  VIADD R2, R2, 0x90 ;  /* 0x0000009002027836 */ /* 0x002fe20000000000 */
[----:B------:R-:W-:Y:S01]  /*2c60*/  SEL R8, R8, RZ, P0 ;  /* 0x000000ff08087207 */ /* 0x000fe20000000000 */
[----:B------:R-:W-:-:S03]  /*2c70*/  VIADD R11, R11, 0x1 ;  /* 0x000000010b0b7836 */ /* 0x000fc60000000000 */
[----:B------:R-:W1:Y:S01]  /*2c80*/  LDS.128 R4, [R4+0x110] ;  /* 0x0001100004047984 */ /* 0x000e620000000c00 */
[----:B------:R-:W-:Y:S02]  /*2c90*/  PRMT R2, RZ, 0x654, R2 ;  /* 0x00000654ff027816 */ /* 0x000fe40000000002 */
[C---:B------:R-:W-:Y:S01]  /*2ca0*/  ISETP.NE.AND P1, PT, R11.reuse, 0x2, PT ;  /* 0x000000020b00780c */ /* 0x040fe20003f25270 */
[----:B------:R-:W-:Y:S01]  /*2cb0*/  @!PT LDS RZ, [RZ] ;  /* 0x00000000fffff984 */ /* 0x000fe20000000800 */
[----:B------:R-:W-:Y:S01]  /*2cc0*/  @!PT LDS RZ, [RZ] ;  /* 0x00000000fffff984 */ /* 0x000fe20000000800 */
[----:B------:R-:W-:Y:S01]  /*2cd0*/  @!PT LDS RZ, [RZ] ;  /* 0x00000000fffff984 */ /* 0x000fe20000000800 */
[----:B------:R-:W-:Y:S01]  /*2ce0*/  @!PT LDS RZ, [RZ] ;  /* 0x00000000fffff984 */ /* 0x000fe20000000800 */
[----:B------:R2:W-:Y:S06]  /*2cf0*/  MEMBAR.ALL.CTA ;  /* 0x0000000000007992 */ /* 0x0005ec0000008000 */
[----:B--2---:R-:W2:Y:S01]  /*2d00*/  FENCE.VIEW.ASYNC.S ;  /* 0x00000000000073c6 */ /* 0x004ea20000000000 */
[----:B------:R-:W-:Y:S01]  /*2d10*/  SEL R11, R11, RZ, P1 ;  /* 0x000000ff0b0b7207 */ /* 0x000fe20000800000 */
[----:B--2---:R2:W-:Y:S01]  /*2d20*/  SYNCS.ARRIVE.TRANS64.RED.A1T0 RZ, [R2+URZ], RZ ;  /* 0x000000ff02ff79a7 */ /* 0x0045e200081004ff */
[----:B-1----:R-:W-:-:S02]  /*2d30*/  LOP3.LUT P3, RZ, R6, 0x1, RZ, 0xc0, !PT ;  /* 0x0000000106ff7812 */ /* 0x002fc4000786c0ff */
[----:B------:R-:W-:-:S04]  /*2d40*/  SEL R5, RZ, 0x1, P1 ;  /* 0x00000001ff057807 */ /* 0x000fc80000800000 */
[----:B------:R-:W-:Y:S02]  /*2d50*/  LOP3.LUT R10, R10, R5, RZ, 0x3c, !PT ;  /* 0x000000050a0a7212 */ /* 0x000fe400078e3cff */
[----:B--2---:R-:W-:-:S04]  /*2d60*/  SEL R2, RZ, 0x1, P0 ;  /* 0x00000001ff027807 */ /* 0x004fc80000000000 */
[----:B------:R-:W-:Y:S01]  /*2d70*/  LOP3.LUT R9, R9, R2, RZ, 0x3c, !PT ;  /* 0x0000000209097212 */ /* 0x000fe200078e3cff */
[----:B------:R-:W-:Y:S06]  /*2d80*/  @P3 BRA `(.L_x_52) ;  /* 0xfffffffc002c3947 */ /* 0x000fec000383ffff */
[----:B------:R-:W-:Y:S01]  /*2d90*/  ULEA UR4, UR5, UR6, 0x3 ;  /* 0x0000000605047291 */ /* 0x000fe2000f8e18ff */
[----:B------:R-:W-:-:S08]  /*2da0*/  SHF.L.U32 R3, R12, 0x1f, RZ ;  /* 0x0000001f0c037819 */ /* 0x000fd000000006ff */
[----:B------:R-:W1:Y:S02]  /*2db0*/  SYNCS.PHASECHK.TRANS64 P0, [UR4+0x90], R3 ;  /* 0x00009003ff0075a7 */ /* 0x000e640008001004 */
[----:B-1----:R-:W-:Y:S05]  /*2dc0*/  @P0 BRA `(.L_x_53) ;  /* 0x0000000000080947 */ /* 0x002fea0003800000 */
[----:B------:R-:W1:Y:S02]  /*2dd0*/  SYNCS.PHASECHK.TRANS64.TRYWAIT P0, [UR4+0x90], R3 ;  /* 0x00009003ff0075a7 */ /* 0x000e640008001104 */
[----:B-1----:R-:W-:Y:S05]  /*2de0*/  @!P0 BRA `(.L_x_54) ;  /* 0x0000004c00608947 */ /* 0x002fea0003800000 */
.L_x_53:
[----:B------:R-:W-:-:S04]  /*2df0*/  UIADD3 UR7, UPT, UPT, UR5, 0x1, URZ ;  /* 0x0000000105077890 */ /* 0x000fc8000fffe0ff */
[----:B------:R-:W-:-:S04]  /*2e00*/  UISETP.NE.AND UP0, UPT, UR7, 0x2, UPT ;  /* 0x000000020700788c */ /* 0x000fc8000bf05270 */
[----:B------:R-:W-:Y:S02]  /*2e10*/  USEL UR8, URZ, 0x1, UP0 ;  /* 0x00000001ff087887 */ /* 0x000fe40008000000 */
[----:B------:R-:W-:-:S04]  /*2e20*/  USEL UR7, UR7, URZ, UP0 ;  /* 0x000000ff07077287 */ /* 0x000fc80008000000 */
[----:B------:R-:W-:Y:S01]  /*2e30*/  ULEA UR7, UR7, UR6, 0x3 ;  /* 0x0000000607077291 */ /* 0x000fe2000f8e18ff */
[----:B-1----:R-:W-:-:S04]  /*2e40*/  LOP3.LUT R3, R12, UR8, RZ, 0x3c, !PT ;  /* 0x000000080c037c12 */ /* 0x002fc8000f8e3cff */
[----:B------:R-:W-:-:S04]  /*2e50*/  SHF.L.U32 R0, R3, 0x1f, RZ ;  /* 0x0000001f03007819 */ /* 0x000fc800000006ff */
[----:B------:R-:W1:Y:S02]  /*2e60*/  SYNCS.PHASECHK.TRANS64 P0, [UR7+0x90], R0 ;  /* 0x00009000ff0075a7 */ /* 0x000e640008001007 */
[----:B-1----:R-:W-:Y:S05]  /*2e70*/  @P0 EXIT ;  /* 0x000000000000094d */ /* 0x002fea0003800000 */
[----:B------:R-:W-:Y:S02]  /*2e80*/  SHF.L.U32 R3, R3, 0x1f, RZ ;  /* 0x0000001f03037819 */ /* 0x000fe400000006ff */
[----:B------:R-:W-:-:S07]  /*2e90*/  MOV R0, UR7 ;  /* 0x0000000700007c02 */ /* 0x000fce0008000f00 */
.L_x_55:
[----:B-1----:R1:W2:Y:S02]  /*2ea0*/  SYNCS.PHASECHK.TRANS64.TRYWAIT P0, [R0+URZ+0x90], R3 ;  /* 0x00009003000075a7 */ /* 0x0022a400080011ff */
[----:B--2---:R-:W-:Y:S05]  /*2eb0*/  @!P0 NANOSLEEP.SYNCS 0x989680 ;  /* 0x009896800000895d */ /* 0x004fea0003900000 */
[----:B------:R-:W2:Y:S02]  /*2ec0*/  @!P0 SYNCS.PHASECHK.TRANS64 P0, [R0+URZ+0x90], R3 ;  /* 0x00009003000085a7 */ /* 0x000ea400080010ff */
[----:B--2---:R-:W-:Y:S05]  /*2ed0*/  @P0 EXIT ;  /* 0x000000000000094d */ /* 0x004fea0003800000 */
[----:B------:R-:W-:Y:S05]  /*2ee0*/  BRA `(.L_x_55) ;  /* 0xfffffffc00ec7947 */ /* 0x000fea000383ffff */
.L_x_48:
[----:B------:R-:W-:Y:S05]  /*2ef0*/  BRA.U UP4, `(.L_x_56) ;  /* 0x0000000d04847547 */ /* 0x000fea000b800000 */
[----:B------:R-:W1:Y:S01]  /*2f00*/  S2UR UR7, SR_CgaCtaId ;  /* 0x00000000000779c3 */ /* 0x000e620000008800 */
[----:B------:R-:W-:Y:S01]  /*2f10*/  UMOV UR4, 0x40 ;  /* 0x0000004000047882 */ /* 0x000fe20000000000 */
[----:B------:R-:W-:Y:S01]  /*2f20*/  NOP ;  /* 0x0000000000007918 */ /* 0x000fe20000000000 */
[----:B------:R-:W-:Y:S01]  /*2f30*/  UMOV UR6, 0x400 ;  /* 0x0000040000067882 */ /* 0x000fe20000000000 */
[----:B-1----:R-:W-:Y:S02]  /*2f40*/  ULEA UR5, UR7, UR4, 0x18 ;  /* 0x0000000407057291 */ /* 0x002fe4000f8ec0ff */
[----:B------:R-:W-:-:S07]  /*2f50*/  ULEA UR6, UR7, UR6, 0x18 ;  /* 0x0000000607067291 */ /* 0x000fce000f8ec0ff */
[----:B------:R-:W1:Y:S02]  /*2f60*/  LDS.U8 R0, [UR5+0x1c] ;  /* 0x00001c05ff007984 */ /* 0x000e640008000000 */
[----:B-1----:R-:W-:-:S13]  /*2f70*/  ISETP.NE.AND P0, PT, R0, RZ, PT ;  /* 0x000000ff0000720c */ /* 0x002fda0003f05270 */
[----:B------:R-:W-:Y:S05]  /*2f80*/  @P0 BRA `(.L_x_57) ;  /* 0x0000000000580947 */ /* 0x000fea0003800000 */
[----:B------:R-:W-:-:S13]  /*2f90*/  ELECT P0, URZ, PT ;  /* 0x0000000000ff782f */ /* 0x000fda0003800000 */
[----:B------:R-:W-:Y:S05]  /*2fa0*/  @!P0 BRA `(.L_x_58) ;  /* 0x0000000000608947 */ /* 0x000fea0003800000 */
[----:B------:R-:W-:Y:S01]  /*2fb0*/  UMOV UR4, 0x10 ;  /* 0x0000001000047882 */ /* 0x000fe20000000000 */
[----:B------:R-:W-:Y:S01]  /*2fc0*/  HFMA2 R0, -RZ, RZ, 0, 5.9604644775390625e-08 ;  /* 0x00000001ff007431 */ /* 0x000fe200000001ff */
[----:B------:R-:W-:-:S03]  /*2fd0*/  MOV R3, 0xffff ;  /* 0x0000ffff00037802 */ /* 0x000fc60000000f00 */
[----:B------:R-:W-:Y:S04]  /*2fe0*/  DEPBAR.LE SB1, 0x36 ;  /* 0x00009d800000791a */ /* 0x000fe80000000000 */
[----:B------:R-:W1:Y:S02]  /*2ff0*/  UTCATOMSWS.FIND_AND_SET.ALIGN UP0, UR4, UR4 ;  /* 0x00000004000475e3 */ /* 0x000e640008000800 */
[----:B-1----:R-:W-:Y:S01]  /*3000*/  MOV R4, UR4 ;  /* 0x0000000400047c02 */ /* 0x002fe20008000f00 */
[----:B------:R-:W-:Y:S06]  /*3010*/  BRA.U UP0, `(.L_x_59) ;  /* 0x0000000100187547 */ /* 0x000fec000b800000 */
.L_x_60:
[----:B------:R-:W-:Y:S05]  /*3020*/  NANOSLEEP 0x64 ;  /* 0x000000640000795d */ /* 0x000fea0003800000 */
[----:B------:R-:W-:-:S05]  /*3030*/  UMOV UR4, 0x10 ;  /* 0x0000001000047882 */ /* 0x000fca0000000000 */
[----:B------:R-:W-:Y:S04]  /*3040*/  DEPBAR.LE SB1, 0x36 ;  /* 0x00009d800000791a */ /* 0x000fe80000000000 */
[----:B------:R-:W1:Y:S02]  /*3050*/  UTCATOMSWS.FIND_AND_SET.ALIGN UP0, UR4, UR4 ;  /* 0x00000004000475e3 */ /* 0x000e640008000800 */
[----:B-1----:R-:W-:Y:S01]  /*3060*/  MOV R4, UR4 ;  /* 0x0000000400047c02 */ /* 0x002fe20008000f00 */
[----:B------:R-:W-:Y:S05]  /*3070*/  BRA.U !UP0, `(.L_x_60) ;  /* 0xfffffffd08e87547 */ /* 0x000fea000b83ffff */
.L_x_59:
[-C--:B------:R-:W-:Y:S02]  /*3080*/  SHF.L.U32 R3, R3, R4.reuse, RZ ;  /* 0x0000000403037219 */ /* 0x080fe400000006ff */
[----:B------:R-:W-:Y:S01]  /*3090*/  SHF.L.U32 R0, R0, R4, RZ ;  /* 0x0000000400007219 */ /* 0x000fe200000006ff */
[----:B------:R-:W-:Y:S02]  /*30a0*/  IMAD.SHL.U32 R4, R4, 0x20, RZ ;  /* 0x0000002004047824 */ /* 0x000fe400078e00ff */
[----:B------:R1:W-:Y:S04]  /*30b0*/  ATOMS.OR RZ, [UR5+0x14], R3 ;  /* 0x00001403ffff798c */ /* 0x0003e8000b000005 */
[----:B------:R1:W-:Y:S04]  /*30c0*/  ATOMS.OR RZ, [UR5+0x18], R0 ;  /* 0x00001800ffff798c */ /* 0x0003e8000b000005 */
[----:B------:R1:W-:Y:S01]  /*30d0*/  STS [UR6+0x130], R4 ;  /* 0x00013004ff007988 */ /* 0x0003e20008000806 */
[----:B------:R-:W-:Y:S05]  /*30e0*/  BRA `(.L_x_58) ;  /* 0x0000000000107947 */ /* 0x000fea0003800000 */
.L_x_57:
[----:B------:R-:W-:Y:S02]  /*30f0*/  MOV R0, 0xffffffff ;  /* 0xffffffff00007802 */ /* 0x000fe40000000f00 */
[----:B------:R-:W-:-:S03]  /*3100*/  MOV R4, 0x3130 ;  /* 0x0000313000047802 */ /* 0x000fc60000000f00 */
[----:B------:R1:W-:Y:S04]  /*3110*/  STS [UR6+0x130], R0 ;  /* 0x00013000ff007988 */ /* 0x0003e80008000806 */
[----:B-1---5:R-:W-:Y:S05]  /*3120*/  CALL.REL.NOINC `($__internal_1_$__cuda_sm10x_tcgen05_guardrail_trap_phase_invalid_during_alloc) ;  /* 0x00000050001c7944 */ /* 0x022fea0003c00000 */
.L_x_58:
[----:B------:R-:W-:Y:S05]  /*3130*/  WARPSYNC.ALL ;  /* 0x0000000000007948 */ /* 0x000fea0003800000 */
[----:B------:R-:W2:Y:S01]  /*3140*/  S2UR UR4, SR_CgaCtaId ;  /* 0x00000000000479c3 */ /* 0x000ea20000008800 */
[----:B------:R-:W-:Y:S01]  /*3150*/  UMOV UR13, 0x400 ;  /* 0x00000400000d7882 */ /* 0x000fe20000000000 */
[----:B------:R-:W-:-:S06]  /*3160*/  NOP ;  /* 0x0000000000007918 */ /* 0x000fcc0000000000 */
[----:B------:R-:W-:Y:S06]  /*3170*/  BAR.ARV 0x6, 0xa0 ;  /* 0x0182800000007b1d */ /* 0x000fec0000002000 */
[----:B------:R-:W3:Y:S01]  /*3180*/  LDCU UR5, c[0x0][0x38c] ;  /* 0x00007180ff0577ac */ /* 0x000ee20008000800 */
[----:B------:R-:W-:Y:S01]  /*3190*/  LOP3.LUT R2, R2, 0xffff, RZ, 0xc0, !PT ;  /* 0x0000ffff02027812 */ /* 0x000fe200078ec0ff */
[----:B------:R-:W-:Y:S01]  /*31a0*/  IMAD.MOV.U32 R11, RZ, RZ, 0x1 ;  /* 0x00000001ff0b7424 */ /* 0x000fe200078e00ff */
[----:B------:R-:W-:Y:S01]  /*31b0*/  CS2R R8, SRZ ;  /* 0x0000000000087805 */ /* 0x000fe2000001ff00 */
[----:B------:R-:W4:Y:S01]  /*31c0*/  LDCU UR8, c[0x0][0x38c] ;  /* 0x00007180ff0877ac */ /* 0x000f220008000800 */
[----:B------:R-:W-:Y:S01]  /*31d0*/  R2UR UR15, R2 ;  /* 0x00000000020f72ca */ /* 0x000fe200000e0000 */
[----:B------:R-:W-:Y:S01]  /*31e0*/  IMAD.MOV.U32 R10, RZ, RZ, RZ ;  /* 0x000000ffff0a7224 */ /* 0x000fe200078e00ff */
[----:B------:R-:W-:Y:S01]  /*31f0*/  UMOV UR18, URZ ;  /* 0x000000ff00127c82 */ /* 0x000fe20008000000 */
[----:B------:R-:W-:Y:S01]  /*3200*/  UMOV UR10, URZ ;  /* 0x000000ff000a7c82 */ /* 0x000fe20008000000 */
[----:B--2---:R-:W-:Y:S01]  /*3210*/  ULEA UR13, UR4, UR13, 0x18 ;  /* 0x0000000d040d7291 */ /* 0x004fe2000f8ec0ff */
[----:B------:R-:W-:Y:S01]  /*3220*/  UMOV UR20, 0x0 ;  /* 0x0000000000147882 */ /* 0x000fe20000000000 */
[----:B------:R-:W-:-:S02]  /*3230*/  UMOV UR21, 0x4200490 ;  /* 0x0420049000157882 */ /* 0x000fc40000000000 */
[----:B------:R-:W-:Y:S02]  /*3240*/  UIADD3 UR6, UPT, UPT, UR13, 0x4400, URZ ;  /* 0x000044000d067890 */ /* 0x000fe4000fffe0ff */
[----:B------:R-:W-:Y:S02]  /*3250*/  UIADD3 UR7, UPT, UPT, UR13, 0x6c00, URZ ;  /* 0x00006c000d077890 */ /* 0x000fe4000fffe0ff */
[----:B---3--:R-:W-:Y:S01]  /*3260*/  UIADD3 UR5, UPT, UPT, UR5, 0x1f, URZ ;  /* 0x0000001f05057890 */ /* 0x008fe2000fffe0ff */
[----:B-1----:R-:W1:Y:S01]  /*3270*/  LDS R0, [UR13+0x130] ;  /* 0x0001300dff007984 */ /* 0x002e620008000800 */
[----:B------:R-:W-:Y:S02]  /*3280*/  USHF.R.U32.HI UR6, URZ, 0x4, UR6 ;  /* 0x00000004ff067899 */ /* 0x000fe40008011606 */
[----:B------:R-:W-:Y:S02]  /*3290*/  USHF.R.S32.HI UR4, URZ, 0x1f, UR5 ;  /* 0x0000001fff047899 */ /* 0x000fe40008011405 */
[----:B------:R-:W-:-:S02]  /*32a0*/  ULOP3.LUT UR6, UR6, 0x3fff, URZ, 0xc0, !UPT ;  /* 0x00003fff06067892 */ /* 0x000fc4000f8ec0ff */
[----:B------:R-:W-:Y:S02]  /*32b0*/  ULEA.HI UR4, UR4, UR5, URZ, 0x5 ;  /* 0x0000000504047291 */ /* 0x000fe4000f8f28ff */
[----:B------:R-:W-:Y:S02]  /*32c0*/  USHF.R.U32.HI UR5, URZ, 0x4, UR7 ;  /* 0x00000004ff057899 */ /* 0x000fe40008011607 */
[----:B------:R-:W-:Y:S02]  /*32d0*/  USHF.R.S32.HI UR22, URZ, 0x5, UR4 ;  /* 0x00000005ff167899 */ /* 0x000fe40008011404 */
[----:B------:R-:W-:Y:S02]  /*32e0*/  ULOP3.LUT UR5, UR5, 0x3fff, URZ, 0xc0, !UPT ;  /* 0x00003fff05057892 */ /* 0x000fe4000f8ec0ff */
[----:B------:R-:W-:Y:S02]  /*32f0*/  UISETP.LT.AND UP0, UPT, UR22, 0x1, UPT ;  /* 0x000000011600788c */ /* 0x000fe4000bf01270 */
[----:B------:R-:W-:-:S02]  /*3300*/  ULOP3.LUT UR16, UR6, 0x10000, URZ, 0xfc, !UPT ;  /* 0x0001000006107892 */ /* 0x000fc4000f8efcff */
[----:B------:R-:W-:Y:S02]  /*3310*/  USEL UR23, UR22, 0x1, !UP0 ;  /* 0x0000000116177887 */ /* 0x000fe4000c000000 */
[----:B------:R-:W-:Y:S02]  /*3320*/  ULOP3.LUT UR17, UR5, 0x10000, URZ, 0xfc, !UPT ;  /* 0x0001000005117892 */ /* 0x000fe4000f8efcff */
[----:B------:R-:W-:Y:S02]  /*3330*/  UIADD3 UR23, UPT, UPT, -UR23, URZ, URZ ;  /* 0x000000ff17177290 */ /* 0x000fe4000fffe1ff */
[----:B----4-:R-:W-:Y:S01]  /*3340*/  UISETP.GE.AND UP4, UPT, UR8, 0x1, UPT ;  /* 0x000000010800788c */ /* 0x010fe2000bf86270 */
[----:B-1----:R-:W-:-:S15]  /*3350*/  R2UR UR24, R0 ;  /* 0x00000000001872ca */ /* 0x002fde00000e0000 */
.L_x_67:
[----:B------:R-:W-:Y:S02]  /*3360*/  LEA R0, R10, UR13, 0x3 ;  /* 0x0000000d0a007c11 */ /* 0x000fe4000f8e18ff */
[----:B------:R-:W-:Y:S02]  /*3370*/  SHF.L.U32 R5, R9, 0x1f, RZ ;  /* 0x0000001f09057819 */ /* 0x000fe400000006ff */
[----:B------:R-:W-:Y:S01]  /*3380*/  PLOP3.LUT P0, PT, PT, PT, UP4, 0x80, 0x8 ;  /* 0x000000000008781c */ /* 0x000fe20003f0f048 */
[----:B------:R-:W-:Y:S01]  /*3390*/  VIADD R3, R0, 0x90 ;  /* 0x0000009000037836 */ /* 0x000fe20000000000 */
[----:B-1----:R-:W1:Y:S02]  /*33a0*/  SYNCS.PHASECHK.TRANS64.TRYWAIT P1, [R0+URZ+0x80], R5 ;  /* 0x00008005000075a7 */ /* 0x002e6400080211ff */
[----:B-1-3--:R-:W-:Y:S09]  /*33b0*/  @!P1 BRA `(.L_x_61) ;  /* 0x0000004800049947 */ /* 0x00aff20003800000 */
.L_x_130:
[----:B------:R-:W-:Y:S01]  /*33c0*/  LEA R4, R10, UR13, 0x4 ;  /* 0x0000000d0a047c11 */ /* 0x000fe2000f8e20ff */
[----:B------:R-:W-:Y:S01]  /*33d0*/  @UP4 ULEA UR4, UR10, UR13, 0x3 ;  /* 0x0000000d0a044291 */ /* 0x000fe2000f8e18ff */
[----:B------:R-:W-:Y:S01]  /*33e0*/  PLOP3.LUT P2, PT, PT, PT, PT, 0x80, 0x8 ;  /* 0x000000000008781c */ /* 0x000fe20003f4f070 */
[----:B------:R-:W-:Y:S01]  /*33f0*/  ULEA UR19, UR18, UR13, 0x3 ;  /* 0x0000000d12137291 */ /* 0x000fe2000f8e18ff */
[----:B------:R-:W-:Y:S02]  /*3400*/  PRMT R3, RZ, 0x654, R3 ;  /* 0x00000654ff037816 */ /* 0x000fe40000000003 */
[----:B-1----:R-:W1:Y:S01]  /*3410*/  LDS.128 R4, [R4+0x110] ;  /* 0x0001100004047984 */ /* 0x002e620000000c00 */
[----:B------:R-:W-:Y:S02]  /*3420*/  @P0 SHF.L.U32 R2, R8, 0x1f, RZ ;  /* 0x0000001f08020819 */ /* 0x000fe400000006ff */
[----:B------:R-:W-:Y:S01]  /*3430*/  SHF.L.U32 R0, R11, 0x1f, RZ ;  /* 0x0000001f0b007819 */ /* 0x000fe200000006ff */
[----:B------:R-:W-:Y:S01]  /*3440*/  @!PT LDS RZ, [RZ] ;  /* 0x00000000fffff984 */ /* 0x000fe20000000800 */
[----:B------:R-:W-:Y:S01]  /*3450*/  @!PT LDS RZ, [RZ] ;  /* 0x00000000fffff984 */ /* 0x000fe20000000800 */
[----:B------:R-:W-:Y:S01]  /*3460*/  @!PT LDS RZ, [RZ] ;  /* 0x00000000fffff984 */ /* 0x000fe20000000800 */
[----:B------:R-:W-:Y:S01]  /*3470*/  @!PT LDS RZ, [RZ] ;  /* 0x00000000fffff984 */ /* 0x000fe20000000800 */
[----:B------:R2:W-:Y:S06]  /*3480*/  MEMBAR.ALL.CTA ;  /* 0x0000000000007992 */ /* 0x0005ec0000008000 */
[----:B--2---:R-:W2:Y:S02]  /*3490*/  FENCE.VIEW.ASYNC.S ;  /* 0x00000000000073c6 */ /* 0x004ea40000000000 */
[----:B--2---:R2:W-:Y:S01]  /*34a0*/  SYNCS.ARRIVE.TRANS64.RED.A1T0 RZ, [R3+URZ], RZ ;  /* 0x000000ff03ff79a7 */ /* 0x0045e200081004ff */
[----:B------:R2:W3:Y:S01]  /*34b0*/  @P0 SYNCS.PHASECHK.TRANS64.TRYWAIT P2, [UR4], R2 ;  /* 0x00000002ff0005a7 */ /* 0x0004e20008041104 */
[----:B-1----:R-:W-:Y:S01]  /*34c0*/  LOP3.LUT P1, RZ, R6, 0x1, RZ, 0xc0, !PT ;  /* 0x0000000106ff7812 */ /* 0x002fe2000782c0ff */
[----:B------:R-:W1:Y:S02]  /*34d0*/  SYNCS.PHASECHK.TRANS64.TRYWAIT P0, [UR19+0xc0], R0 ;  /* 0x0000c000ff0075a7 */ /* 0x000e640008001113 */
[----:B-123--:R-:W-:Y:S10]  /*34e0*/  @!P0 BRA `(.L_x_62) ;  /* 0x0000004400cc8947 */ /* 0x00eff40003800000 */
.L_x_132:
[----:B------:R-:W-:Y:S01]  /*34f0*/  IADD3 R10, PT, PT, R10, 0x1, RZ ;  /* 0x000000010a0a7810 */ /* 0x000fe20007ffe0ff */
[----:B------:R-:W-:Y:S06]  /*3500*/  BRA.U !UP4, `(.L_x_63) ;  /* 0x000000010ca07547 */ /* 0x000fec000b800000 */
[----:B------:R-:W-:Y:S02]  /*3510*/  ULEA.HI UR4, UR18, UR18, URZ, 0x1 ;  /* 0x0000001212047291 */ /* 0x000fe4000f8f08ff */
[----:B------:R-:W-:Y:S02]  /*3520*/  UPLOP3.LUT UP2, UPT, UPT, UPT, UPT, 0x40, 0x4 ;  /* 0x000000000004789c */ /* 0x000fe40003f4e870 */
[----:B------:R-:W-:Y:S02]  /*3530*/  USHF.L.U32 UR5, UR4, 0x6, URZ ;  /* 0x0000000604057899 */ /* 0x000fe400080006ff */
[----:B------:R-:W-:Y:S02]  /*3540*/  ULOP3.LUT UR14, UR4, 0xffe, URZ, 0xc0, !UPT ;  /* 0x00000ffe040e7892 */ /* 0x000fe4000f8ec0ff */
[----:B------:R-:W-:Y:S02]  /*3550*/  ULOP3.LUT UR4, UR5, 0xffffff80, URZ, 0xc0, !UPT ;  /* 0xffffff8005047892 */ /* 0x000fe4000f8ec0ff */
[----:B------:R-:W-:-:S02]  /*3560*/  UIADD3 UR14, UPT, UPT, -UR14, UR18, URZ ;  /* 0x000000120e0e7290 */ /* 0x000fc4000fffe1ff */
[----:B------:R-:W-:Y:S01]  /*3570*/  UIADD3 UR4, UPT, UPT, UR24, UR4, URZ ;  /* 0x0000000418047290 */ /* 0x000fe2000fffe0ff */
[----:B------:R-:W-:Y:S01]  /*3580*/  UMOV UR12, UR23 ;  /* 0x00000017000c7c82 */ /* 0x000fe20008000000 */
[----:B------:R-:W-:Y:S02]  /*3590*/  UMOV UR11, UR22 ;  /* 0x00000016000b7c82 */ /* 0x000fe40008000000 */
[----:B------:R-:W-:Y:S01]  /*35a0*/  ULEA UR14, UR14, UR4, 0x14 ;  /* 0x000000040e0e7291 */ /* 0x000fe2000f8ea0ff */
[----:B------:R-:W-:-:S11]  /*35b0*/  UMOV UR5, UR10 ;  /* 0x0000000a00057c82 */ /* 0x000fd60008000000 */
.L_x_66:
[----:B------:R-:W-:Y:S02]  /*35c0*/  UIADD3 UR12, UPT, UPT, UR12, 0x1, URZ ;  /* 0x000000010c0c7890 */ /* 0x000fe4000fffe0ff */
[----:B--2---:R-:W-:Y:S02]  /*35d0*/  ULEA UR6, UR5, UR13, 0x3 ;  /* 0x0000000d05067291 */ /* 0x004fe4000f8e18ff */
[----:B------:R-:W-:Y:S01]  /*35e0*/  UISETP.NE.AND UP3, UPT, UR12, URZ, UPT ;  /* 0x000000ff0c00728c */ /* 0x000fe2000bf65270 */
[----:B---3--:R-:W-:Y:S10]  /*35f0*/  @P2 BRA `(.L_x_64) ;  /* 0x00000000000c2947 */ /* 0x008ff40003800000 */
[----:B-1----:R-:W-:Y:S04]  /*3600*/  SHF.L.U32 R3, R8, 0x1f, RZ ;  /* 0x0000001f08037819 */ /* 0x002fe800000006ff */
[----:B------:R-:W1:Y:S02]  /*3610*/  SYNCS.PHASECHK.TRANS64.TRYWAIT P0, [UR6], R3 ;  /* 0x00000003ff0075a7 */ /* 0x000e640008001106 */
[----:B-1----:R-:W-:Y:S05]  /*3620*/  @!P0 BRA `(.L_x_65) ;  /* 0x0000004400948947 */ /* 0x002fea0003800000 */
.L_x_64:
[----:B------:R-:W-:Y:S01]  /*3630*/  UISETP.NE.AND UP0, UPT, UR11, 0x1, UPT ;  /* 0x000000010b00788c */ /* 0x000fe2000bf05270 */
[----:B------:R-:W-:Y:S01]  /*3640*/  PLOP3.LUT P2, PT, PT, PT, PT, 0x80, 0x8 ;  /* 0x000000000008781c */ /* 0x000fe20003f4f070 */
[----:B------:R-:W-:Y:S02]  /*3650*/  UIADD3 UR4, UPT, UPT, UR5, 0x1, URZ ;  /* 0x0000000105047890 */ /* 0x000fe4000fffe0ff */
[----:B------:R-:W-:Y:S02]  /*3660*/  ULEA UR8, UR5, UR17, 0x8 ;  /* 0x0000001105087291 */ /* 0x000fe4000f8e40ff */
[----:B------:R-:W-:Y:S01]  /*3670*/  UISETP.NE.AND UP1, UPT, UR4, 0x5, UPT ;  /* 0x000000050400788c */ /* 0x000fe2000bf25270 */
[----:B------:R-:W-:Y:S01]  /*3680*/  PLOP3.LUT P0, PT, PT, PT, UP0, 0x80, 0x8 ;  /* 0x000000000008781c */ /* 0x000fe20003f0f008 */
[----:B------:R-:W-:Y:S02]  /*3690*/  UIADD3 UR11, UPT, UPT, UR11, -0x1, URZ ;  /* 0xffffffff0b0b7890 */ /* 0x000fe4000fffe0ff */
[----:B------:R-:W-:Y:S02]  /*36a0*/  USEL UR7, URZ, 0x1, UP1 ;  /* 0x00000001ff077887 */ /* 0x000fe40008800000 */
[----:B------:R-:W-:Y:S01]  /*36b0*/  USEL UR10, UR4, URZ, UP1 ;  /* 0x000000ff040a7287 */ /* 0x000fe20008800000 */
[----:B------:R-:W-:Y:S03]  /*36c0*/  UMOV UR9, 0xc0004010 ;  /* 0xc000401000097882 */ /* 0x000fe60000000000 */
[----:B------:R-:W-:Y:S01]  /*36d0*/  @UP0 ULEA UR4, UR10, UR13, 0x3 ;  /* 0x0000000d0a040291 */ /* 0x000fe2000f8e18ff */
[----:B------:R-:W-:Y:S01]  /*36e0*/  LOP3.LUT R8, R8, UR7, RZ, 0x3c, !PT ;  /* 0x0000000708087c12 */ /* 0x000fe2000f8e3cff */
[----:B------:R-:W-:Y:S03]  /*36f0*/  UMOV UR7, 0xc0004010 ;  /* 0xc000401000077882 */ /* 0x000fe60000000000 */
[----:B-1----:R-:W-:Y:S04]  /*3700*/  @P0 SHF.L.U32 R0, R8, 0x1f, RZ ;  /* 0x0000001f08000819 */ /* 0x002fe800000006ff */
[----:B------:R2:W3:Y:S01]  /*3710*/  @P0 SYNCS.PHASECHK.TRANS64.TRYWAIT P2, [UR4], R0 ;  /* 0x00000000ff0005a7 */ /* 0x0004e20008041104 */
[----:B------:R-:W-:Y:S02]  /*3720*/  UIADD3 UR4, UPT, UPT, UR6, 0x28, URZ ;  /* 0x0000002806047890 */ /* 0x000fe4000fffe0ff */
[----:B------:R-:W-:Y:S03]  /*3730*/  ULEA UR6, UR5, UR16, 0x7 ;  /* 0x0000001005067291 */ /* 0x000fe6000f8e38ff */
[----:B------:R-:W-:Y:S06]  /*3740*/  UMOV UR5, UR10 ;  /* 0x0000000a00057c82 */ /* 0x000fec0008000000 */
[----:B------:R2:W-:Y:S01]  /*3750*/  UTCQMMA gdesc[UR6], gdesc[UR8], tmem[UR14], tmem[UR20], idesc[UR21], UP2 ;  /* 0x00ff1408060075ea */ /* 0x0005e2000900030e */
[----:B------:R-:W-:Y:S01]  /*3760*/  UPLOP3.LUT UP2, UPT, UPT, UPT, UPT, 0x80, 0x8 ;  /* 0x000000000008789c */ /* 0x000fe20003f4f070 */
[----:B------:R2:W-:Y:S01]  /*3770*/  UTCBAR.MULTICAST [UR4], URZ, UR15 ;  /* 0x000000ff040073e9 */ /* 0x0005e2000800080f */
[----:B------:R-:W-:Y:S09]  /*3780*/  BRA.U UP3, `(.L_x_66) ;  /* 0xfffffffd038c7547 */ /* 0x000ff2000b83ffff */
.L_x_63:
[----:B--2---:R-:W-:Y:S01]  /*3790*/  UIADD3 UR4, UPT, UPT, UR18, 0x1, URZ ;  /* 0x0000000112047890 */ /* 0x004fe2000fffe0ff */
[C---:B------:R-:W-:Y:S01]  /*37a0*/  ISETP.NE.AND P0, PT, R10.reuse, 0x2, PT ;  /* 0x000000020a00780c */ /* 0x040fe20003f05270 */
[----:B------:R-:W-:Y:S02]  /*37b0*/  UIADD3 UR5, UPT, UPT, UR19, 0xa0, URZ ;  /* 0x000000a013057890 */ /* 0x000fe4000fffe0ff */
[----:B------:R-:W-:Y:S01]  /*37c0*/  UISETP.NE.AND UP0, UPT, UR4, 0x4, UPT ;  /* 0x000000040400788c */ /* 0x000fe2000bf05270 */
[----:B-1----:R-:W-:Y:S02]  /*37d0*/  SEL R0, RZ, 0x1, P0 ;  /* 0x00000001ff007807 */ /* 0x002fe40000000000 */
[----:B------:R-:W-:Y:S01]  /*37e0*/  SEL R10, R10, RZ, P0 ;  /* 0x000000ff0a0a7207 */ /* 0x000fe20000000000 */
[----:B------:R-:W-:Y:S01]  /*37f0*/  USEL UR6, URZ, 0x1, UP0 ;  /* 0x00000001ff067887 */ /* 0x000fe20008000000 */
[----:B------:R-:W-:Y:S01]  /*3800*/  LOP3.LUT R9, R9, R0, RZ, 0x3c, !PT ;  /* 0x0000000009097212 */ /* 0x000fe200078e3cff */
[----:B------:R-:W-:Y:S01]  /*3810*/  USEL UR18, UR4, URZ, UP0 ;  /* 0x000000ff04127287 */ /* 0x000fe20008000000 */
[----:B------:R1:W-:Y:S03]  /*3820*/  UTCBAR [UR5], URZ ;  /* 0x000000ff050073e9 */ /* 0x0003e600080000ff */
[----:B------:R-:W-:Y:S01]  /*3830*/  LOP3.LUT R11, R11, UR6, RZ, 0x3c, !PT ;  /* 0x000000060b0b7c12 */ /* 0x000fe2000f8e3cff */
[----:B------:R-:W-:Y:S07]  /*3840*/  @P1 BRA `(.L_x_67) ;  /* 0xfffffff800c41947 */ /* 0x000fee000383ffff */
[----:B------:R-:W2:Y:S01]  /*3850*/  S2UR UR8, SR_CgaCtaId ;  /* 0x00000000000879c3 */ /* 0x000ea20000008800 */
[----:B------:R-:W-:Y:S01]  /*3860*/  ELECT P0, URZ, PT ;  /* 0x0000000000ff782f */ /* 0x000fe20003800000 */
[----:B------:R-:W-:Y:S01]  /*3870*/  IMAD.MOV.U32 R0, RZ, RZ, 0x1 ;  /* 0x00000001ff007424 */ /* 0x000fe200078e00ff */
[----:B------:R-:W-:Y:S01]  /*3880*/  UIADD3 UR13, UPT, UPT, UR13, 0xc0, URZ ;  /* 0x000000c00d0d7890 */ /* 0x000fe2000fffe0ff */
[----:B------:R-:W-:Y:S01]  /*3890*/  SHF.L.U32 R3, R11, 0x1f, RZ ;  /* 0x0000001f0b037819 */ /* 0x000fe200000006ff */
[----:B------:R-:W-:-:S03]  /*38a0*/  UMOV UR4, 0x40 ;  /* 0x0000004000047882 */ /* 0x000fc60000000000 */
[----:B------:R-:W-:Y:S01]  /*38b0*/  UVIRTCOUNT.DEALLOC.SMPOOL 0x80 ;  /* 0x000000800000784c */ /* 0x000fe20000000000 */
[----:B--2---:R-:W-:Y:S02]  /*38c0*/  ULEA UR8, UR8, UR4, 0x18 ;  /* 0x0000000408087291 */ /* 0x004fe4000f8ec0ff */
[----:B------:R-:W-:-:S07]  /*38d0*/  ULEA UR4, UR18, UR13, 0x3 ;  /* 0x0000000d12047291 */ /* 0x000fce000f8e18ff */
[----:B------:R2:W-:Y:S02]  /*38e0*/  @P0 STS.U8 [UR8+0x1c], R0 ;  /* 0x00001c00ff000988 */ /* 0x0005e40008000008 */
[----:B------:R-:W4:Y:S02]  /*38f0*/  SYNCS.PHASECHK.TRANS64.TRYWAIT P0, [UR4], R3 ;  /* 0x00000003ff0075a7 */ /* 0x000f240008001104 */
[----:B--2-4-:R-:W-:Y:S05]  /*3900*/  @!P0 BRA `(.L_x_68) ;  /* 0x0000004000f48947 */ /* 0x014fea0003800000 */
.L_x_135:
[----:B------:R-:W-:-:S04]  /*3910*/  UIADD3 UR4, UPT, UPT, UR18, 0x1, URZ ;  /* 0x0000000112047890 */ /* 0x000fc8000fffe0ff */
[----:B------:R-:W-:-:S04]  /*3920*/  UISETP.NE.AND UP0, UPT, UR4, 0x4, UPT ;  /* 0x000000040400788c */ /* 0x000fc8000bf05270 */
[----:B------:R-:W-:Y:S02]  /*3930*/  USEL UR6, URZ, 0x1, UP0 ;  /* 0x00000001ff067887 */ /* 0x000fe40008000000 */
[----:B------:R-:W-:-:S04]  /*3940*/  USEL UR4, UR4, URZ, UP0 ;  /* 0x000000ff04047287 */ /* 0x000fc80008000000 */
[----:B-1----:R-:W-:Y:S01]  /*3950*/  ULEA UR5, UR4, UR13, 0x3 ;  /* 0x0000000d04057291 */ /* 0x002fe2000f8e18ff */
[----:B------:R-:W-:-:S04]  /*3960*/  LOP3.LUT R2, R11, UR6, RZ, 0x3c, !PT ;  /* 0x000000060b027c12 */ /* 0x000fc8000f8e3cff */
[----:B--2---:R-:W-:-:S04]  /*3970*/  SHF.L.U32 R3, R2, 0x1f, RZ ;  /* 0x0000001f02037819 */ /* 0x004fc800000006ff */
[----:B------:R-:W1:Y:S02]  /*3980*/  SYNCS.PHASECHK.TRANS64.TRYWAIT P0, [UR5], R3 ;  /* 0x00000003ff0075a7 */ /* 0x000e640008001105 */
[----:B-1----:R-:W-:Y:S05]  /*3990*/  @!P0 BRA `(.L_x_69) ;  /* 0x0000004000e88947 */ /* 0x002fea0003800000 */
.L_x_137:
        /* <DEDUP_REMOVED lines=9> */
.L_x_139:
[----:B------:R-:W-:-:S04]  /*3a30*/  UIADD3 UR4, UPT, UPT, UR4, 0x1, URZ ;  /* 0x0000000104047890 */ /* 0x000fc8000fffe0ff */
[----:B------:R-:W-:-:S04]  /*3a40*/  UISETP.NE.AND UP0, UPT, UR4, 0x4, UPT ;  /* 0x000000040400788c */ /* 0x000fc8000bf05270 */
[----:B------:R-:W-:Y:S02]  /*3a50*/  USEL UR5, URZ, 0x1, UP0 ;  /* 0x00000001ff057887 */ /* 0x000fe40008000000 */
[----:B------:R-:W-:-:S04]  /*3a60*/  USEL UR4, UR4, URZ, UP0 ;  /* 0x000000ff04047287 */ /* 0x000fc80008000000 */
[----:B------:R-:W-:Y:S01]  /*3a70*/  ULEA UR4, UR4, UR13, 0x3 ;  /* 0x0000000d04047291 */ /* 0x000fe2000f8e18ff */
[----:B-1----:R-:W-:-:S04]  /*3a80*/  LOP3.LUT R3, R2, UR5, RZ, 0x3c, !PT ;  /* 0x0000000502037c12 */ /* 0x002fc8000f8e3cff */
[----:B------:R-:W-:-:S04]  /*3a90*/  SHF.L.U32 R3, R3, 0x1f, RZ ;  /* 0x0000001f03037819 */ /* 0x000fc800000006ff */
[----:B------:R-:W1:Y:S02]  /*3aa0*/  SYNCS.PHASECHK.TRANS64.TRYWAIT P0, [UR4], R3 ;  /* 0x00000003ff0075a7 */ /* 0x000e640008001104 */
[----:B-1----:R-:W-:Y:S05]  /*3ab0*/  @!P0 BRA `(.L_x_71) ;  /* 0x0000004000d08947 */ /* 0x002fea0003800000 */
.L_x_141:
[----:B------:R-:W-:Y:S01]  /*3ac0*/  NOP ;  /* 0x0000000000007918 */ /* 0x000fe20000000000 */
[----:B-1----:R-:W1:Y:S01]  /*3ad0*/  LDS R0, [UR8+0x14] ;  /* 0x00001408ff007984 */ /* 0x002e620008000800 */
[----:B------:R-:W-:Y:S01]  /*3ae0*/  ULOP3.LUT UR4, UR24, 0xffff, URZ, 0xc0, !UPT ;  /* 0x0000ffff18047892 */ /* 0x000fe2000f8ec0ff */
[----:B------:R-:W-:Y:S01]  /*3af0*/  UMOV UR5, 0xffff ;  /* 0x0000ffff00057882 */ /* 0x000fe20000000000 */
[----:B------:R-:W-:Y:S02]  /*3b00*/  UMOV UR6, 0x1 ;  /* 0x0000000100067882 */ /* 0x000fe40000000000 */
[----:B------:R-:W-:-:S04]  /*3b10*/  USHF.R.U32.HI UR4, URZ, 0x5, UR4 ;  /* 0x00000005ff047899 */ /* 0x000fc80008011604 */
[----:B------:R-:W-:Y:S02]  /*3b20*/  USHF.L.U32 UR5, UR5, UR4, URZ ;  /* 0x0000000405057299 */ /* 0x000fe400080006ff */
[----:B------:R-:W-:-:S04]  /*3b30*/  USHF.L.U32 UR4, UR6, UR4, URZ ;  /* 0x0000000406047299 */ /* 0x000fc800080006ff */
[----:B-1----:R-:W-:-:S04]  /*3b40*/  LOP3.LUT R0, R0, UR5, RZ, 0xc0, !PT ;  /* 0x0000000500007c12 */ /* 0x002fc8000f8ec0ff */
[----:B------:R-:W-:-:S13]  /*3b50*/  ISETP.NE.AND P0, PT, R0, UR5, PT ;  /* 0x0000000500007c0c */ /* 0x000fda000bf05270 */
[----:B------:R-:W-:Y:S05]  /*3b60*/  @P0 BRA `(.L_x_72) ;  /* 0x0000000000580947 */ /* 0x000fea0003800000 */
[----:B------:R-:W1:Y:S02]  /*3b70*/  LDS R0, [UR8+0x18] ;  /* 0x00001808ff007984 */ /* 0x000e640008000800 */
[----:B-1----:R-:W-:-:S04]  /*3b80*/  LOP3.LUT R0, R0, UR4, RZ, 0xc0, !PT ;  /* 0x0000000400007c12 */ /* 0x002fc8000f8ec0ff */
[----:B------:R-:W-:-:S13]  /*3b90*/  ISETP.NE.AND P0, PT, R0, UR4, PT ;  /* 0x0000000400007c0c */ /* 0x000fda000bf05270 */
[----:B------:R-:W-:Y:S05]  /*3ba0*/  @P0 BRA `(.L_x_73) ;  /* 0x00000000003c0947 */ /* 0x000fea0003800000 */
[----:B------:R-:W1:Y:S01]  /*3bb0*/  S2R R2, SR_LANEID ;  /* 0x0000000000027919 */ /* 0x000e620000000000 */
[----:B------:R-:W-:Y:S01]  /*3bc0*/  ULOP3.LUT UR5, URZ, UR5, URZ, 0x33, !UPT ;  /* 0x00000005ff057292 */ /* 0x000fe2000f8e33ff */
[----:B------:R-:W-:Y:S01]  /*3bd0*/  LOP3.LUT R4, RZ, UR4, RZ, 0x33, !PT ;  /* 0x00000004ff047c12 */ /* 0x000fe2000f8e33ff */
[----:B------:R-:W-:Y:S02]  /*3be0*/  VOTEU.ANY UR4, UPT, PT ;  /* 0x0000000000047886 */ /* 0x000fe400038e0100 */
[----:B------:R-:W-:Y:S01]  /*3bf0*/  UFLO.U32 UR4, UR4 ;  /* 0x00000004000472bd */ /* 0x000fe200080e0000 */
[----:B------:R-:W2:Y:S01]  /*3c00*/  REDUX UR6, R4 ;  /* 0x00000000040673c4 */ /* 0x000ea20000000000 */
[----:B------:R-:W-:-:S06]  /*3c10*/  IMAD.U32 R0, RZ, RZ, UR5 ;  /* 0x00000005ff007e24 */ /* 0x000fcc000f8e00ff */
[----:B------:R4:W-:Y:S01]  /*3c20*/  UTCATOMSWS.AND URZ, UR5 ;  /* 0x0000000500ff79e3 */ /* 0x0009e20008000000 */
[----:B------:R-:W3:Y:S01]  /*3c30*/  REDUX UR7, R0 ;  /* 0x00000000000773c4 */ /* 0x000ee20000000000 */
[----:B-1----:R-:W-:Y:S01]  /*3c40*/  ISETP.EQ.U32.AND P0, PT, R2, UR4, PT ;  /* 0x0000000402007c0c */ /* 0x002fe2000bf02070 */
[----:B--2---:R-:W-:Y:S01]  /*3c50*/  IMAD.U32 R2, RZ, RZ, UR6 ;  /* 0x00000006ff027e24 */ /* 0x004fe2000f8e00ff */
[----:B---3--:R-:W-:-:S11]  /*3c60*/  MOV R3, UR7 ;  /* 0x0000000700037c02 */ /* 0x008fd60008000f00 */
[----:B------:R4:W-:Y:S04]  /*3c70*/  @P0 ATOMS.AND RZ, [UR8+0x14], R3 ;  /* 0x00001403ffff098c */ /* 0x0009e8000a800008 */
[----:B------:R4:W-:Y:S01]  /*3c80*/  @P0 ATOMS.AND RZ, [UR8+0x18], R2 ;  /* 0x00001802ffff098c */ /* 0x0009e2000a800008 */
[----:B------:R-:W-:Y:S05]  /*3c90*/  BRA `(.L_x_74) ;  /* 0x0000000000147947 */ /* 0x000fea0003800000 */
.L_x_73:
[----:B------:R-:W-:Y:S02]  /*3ca0*/  MOV R2, 0x3cc0 ;  /* 0x00003cc000027802 */ /* 0x000fe40000000f00 */
[----:B---3-5:R-:W-:Y:S05]  /*3cb0*/  CALL.REL.NOINC `($__internal_0_$__cuda_sm10x_tcgen05_guardrail_trap_col_being_dealloced_not_returned_by_alloc) ;  /* 0x00000044002c7944 */ /* 0x028fea0003c00000 */
[----:B------:R-:W-:Y:S05]  /*3cc0*/  BRA `(.L_x_74) ;  /* 0x0000000000087947 */ /* 0x000fea0003800000 */
.L_x_72:
[----:B------:R-:W-:Y:S02]  /*3cd0*/  MOV R2, 0x3cf0 ;  /* 0x00003cf000027802 */ /* 0x000fe40000000f00 */
[----:B---3-5:R-:W-:Y:S05]  /*3ce0*/  CALL.REL.NOINC `($__internal_2_$__cuda_sm10x_tcgen05_guardrail_trap_unallocated_columns_being_dealloced) ;  /* 0x0000004400387944 */ /* 0x028fea0003c00000 */
.L_x_74:
[----:B------:R-:W-:Y:S01]  /*3cf0*/  NOP ;  /* 0x0000000000007918 */ /* 0x000fe20000000000 */
[----:B----4-:R-:W-:Y:S05]  /*3d00*/  EXIT ;  /* 0x000000000000794d */ /* 0x010fea0003800000 */
.L_x_56:
[----:B------:R-:W-:-:S09]  /*3d10*/  UISETP.NE.OR UP0, UPT, UR17, 0x3, !UP3 ;  /* 0x000000031100788c */ /* 0x000fd2000df05670 */
[----:B------:R-:W-:Y:S05]  /*3d20*/  BRA.U UP0, `(.L_x_75) ;  /* 0x0000000d00807547 */ /* 0x000fea000b800000 */
[----:B------:R-:W1:Y:S01]  /*3d30*/  S2UR UR10, SR_CgaCtaId ;  /* 0x00000000000a79c3 */ /* 0x000e620000008800 */
[----:B------:R-:W2:Y:S01]  /*3d40*/  LDCU UR32, c[0x0][0x370] ;  /* 0x00006e00ff2077ac */ /* 0x000ea20008000800 */
[----:B------:R-:W-:Y:S02]  /*3d50*/  HFMA2 R13, -RZ, RZ, 0, 0 ;  /* 0x00000000ff0d7431 */ /* 0x000fe400000001ff */
[----:B------:R-:W-:Y:S01]  /*3d60*/  IMAD.MOV.U32 R15, RZ, RZ, 0x1 ;  /* 0x00000001ff0f7424 */ /* 0x000fe200078e00ff */
[----:B------:R-:W-:Y:S01]  /*3d70*/  MOV R7, 0x1000 ;  /* 0x0000100000077802 */ /* 0x000fe20000000f00 */
[----:B------:R-:W2:Y:S01]  /*3d80*/  LDCU.128 UR28, c[0x0][0xb10] ;  /* 0x00016200ff1c77ac */ /* 0x000ea20008000c00 */
[----:B------:R-:W-:Y:S01]  /*3d90*/  IMAD.MOV.U32 R14, RZ, RZ, RZ ;  /* 0x000000ffff0e7224 */ /* 0x000fe200078e00ff */
[----:B------:R-:W3:Y:S01]  /*3da0*/  LDC.64 R16, c[0x0][0x348] ;  /* 0x0000d200ff107b82 */ /* 0x000ee20000000a00 */
[----:B------:R-:W4:Y:S01]  /*3db0*/  LDCU UR27, c[0x0][0x374] ;  /* 0x00006e80ff1b77ac */ /* 0x000f220008000800 */
[----:B------:R-:W1:Y:S06]  /*3dc0*/  LDCU UR15, c[0x0][0xb0c] ;  /* 0x00016180ff0f77ac */ /* 0x000e6c0008000800 */
[----:B------:R-:W3:Y:S01]  /*3dd0*/  LDC.64 R2, c[0x0][0x888] ;  /* 0x00022200ff027b82 */ /* 0x000ee20000000a00 */
[----:B------:R-:W1:Y:S01]  /*3de0*/  LDCU UR39, c[0x0][0xb20] ;  /* 0x00016400ff2777ac */ /* 0x000e620008000800 */
[----:B------:R-:W1:Y:S06]  /*3df0*/  LDCU UR4, c[0x0][0xb30] ;  /* 0x00016600ff0477ac */ /* 0x000e6c0008000800 */
[----:B------:R-:W3:Y:S01]  /*3e00*/  LDC.64 R4, c[0x0][0x890] ;  /* 0x00022400ff047b82 */ /* 0x000ee20000000a00 */
[----:B------:R-:W-:Y:S01]  /*3e10*/  UMOV UR21, 0x400 ;  /* 0x0000040000157882 */ /* 0x000fe20000000000 */
[----:B--2---:R-:W-:-:S02]  /*3e20*/  UIMAD.WIDE.U32 UR6, UR32, UR28, URZ ;  /* 0x0000001c200672a5 */ /* 0x004fc4000f8e00ff */
[----:B----4-:R-:W-:Y:S02]  /*3e30*/  UIMAD.WIDE.U32 UR8, UR27, UR31, URZ ;  /* 0x0000001f1b0872a5 */ /* 0x010fe4000f8e00ff */
[----:B-1----:R-:W-:Y:S02]  /*3e40*/  ULEA UR21, UR10, UR21, 0x18 ;  /* 0x000000150a157291 */ /* 0x002fe4000f8ec0ff */
[----:B------:R-:W-:Y:S02]  /*3e50*/  UPLOP3.LUT UP3, UPT, UPT, UPT, UPT, 0x40, 0x4 ;  /* 0x000000000004789c */ /* 0x000fe40003f6e870 */
[----:B------:R-:W-:Y:S02]  /*3e60*/  UIADD3 UR33, UPT, UPT, UR21, 0x58, URZ ;  /* 0x0000005815217890 */ /* 0x000fe4000fffe0ff */
[----:B------:R-:W-:Y:S01]  /*3e70*/  UIADD3 UR17, UPT, UPT, UR21, 0x50, URZ ;  /* 0x0000005015117890 */ /* 0x000fe2000fffe0ff */
[----:B------:R-:W-:Y:S01]  /*3e80*/  UMOV UR6, UR7 ;  /* 0x0000000700067c82 */ /* 0x000fe20008000000 */
[----:B------:R-:W-:Y:S01]  /*3e90*/  UMOV UR35, UR9 ;  /* 0x0000000900237c82 */ /* 0x000fe20008000000 */
[----:B------:R-:W-:-:S02]  /*3ea0*/  UISETP.GE.AND UP0, UPT, UR42, 0x1, UPT ;  /* 0x000000012a00788c */ /* 0x000fc4000bf06270 */
[----:B------:R-:W-:Y:S01]  /*3eb0*/  UISETP.NE.AND UP4, UPT, UR42, 0x1, UPT ;  /* 0x000000012a00788c */ /* 0x000fe2000bf85270 */
[----:B------:R-:W1:Y:S01]  /*3ec0*/  LDCU.64 UR22, c[0x0][0xb28] ;  /* 0x00016500ff1677ac */ /* 0x000e620008000a00 */
[----:B------:R-:W-:Y:S02]  /*3ed0*/  UISETP.NE.AND UP6, UPT, UR15, 0x1, UPT ;  /* 0x000000010f00788c */ /* 0x000fe4000bfc5270 */
[----:B------:R-:W-:Y:S02]  /*3ee0*/  UISETP.NE.AND UP5, UPT, UR30, 0x1, UPT ;  /* 0x000000011e00788c */ /* 0x000fe4000bfa5270 */
[----:B------:R-:W-:Y:S02]  /*3ef0*/  UPRMT UR33, UR10, 0x654, UR33 ;  /* 0x000006540a217896 */ /* 0x000fe40008000021 */
[----:B------:R-:W-:Y:S02]  /*3f00*/  USHF.R.U32.HI UR37, URZ, UR29, UR6 ;  /* 0x0000001dff257299 */ /* 0x000fe40008011606 */
[----:B------:R-:W-:-:S02]  /*3f10*/  UPRMT UR34, UR10, 0x654, UR17 ;  /* 0x000006540a227896 */ /* 0x000fc40008000011 */
[----:B------:R-:W-:Y:S02]  /*3f20*/  USHF.R.U32.HI UR35, URZ, UR39, UR35 ;  /* 0x00000027ff237299 */ /* 0x000fe40008011623 */
[----:B------:R-:W-:-:S11]  /*3f30*/  UISETP.NE.AND UP2, UPT, UR4, 0x1, UPT ;  /* 0x000000010400788c */ /* 0x000fd6000bf45270 */
.L_x_84:
[C---:B------:R-:W-:Y:S02]  /*3f40*/  LEA R12, R14.reuse, UR21, 0x3 ;  /* 0x000000150e0c7c11 */ /* 0x040fe4000f8e18ff */
[----:B------:R-:W-:Y:S02]  /*3f50*/  SHF.L.U32 R9, R13, 0x1f, RZ ;  /* 0x0000001f0d097819 */ /* 0x000fe400000006ff */
[----:B------:R-:W-:Y:S02]  /*3f60*/  LEA R10, R14, UR21, 0x4 ;  /* 0x000000150e0a7c11 */ /* 0x000fe4000f8e20ff */
[----:B--2---:R-:W2:Y:S02]  /*3f70*/  SYNCS.PHASECHK.TRANS64.TRYWAIT P0, [R12+URZ+0x80], R9 ;  /* 0x000080090c0075a7 */ /* 0x004ea400080011ff */
[----:B--2---:R-:W-:Y:S05]  /*3f80*/  @!P0 BRA `(.L_x_76) ;  /* 0x0000003c00b48947 */ /* 0x004fea0003800000 */
.L_x_142:
[----:B--2---:R-:W2:Y:S01]  /*3f90*/  LDS.128 R8, [R10+0x110] ;  /* 0x000110000a087984 */ /* 0x004ea20000000c00 */
[----:B------:R-:W-:Y:S01]  /*3fa0*/  UISETP.GE.AND UP0, UPT, UR42, 0x1, UPT ;  /* 0x000000012a00788c */ /* 0x000fe2000bf06270 */
[----:B------:R-:W-:Y:S01]  /*3fb0*/  @!PT LDS RZ, [RZ] ;  /* 0x00000000fffff984 */ /* 0x000fe20000000800 */
[----:B------:R-:W-:Y:S01]  /*3fc0*/  @!PT LDS RZ, [RZ] ;  /* 0x00000000fffff984 */ /* 0x000fe20000000800 */
[----:B------:R-:W-:Y:S01]  /*3fd0*/  @!PT LDS RZ, [RZ] ;  /* 0x00000000fffff984 */ /* 0x000fe20000000800 */
[----:B------:R-:W-:Y:S01]  /*3fe0*/  @!PT LDS RZ, [RZ] ;  /* 0x00000000fffff984 */ /* 0x000fe20000000800 */
[----:B------:R4:W-:Y:S06]  /*3ff0*/  MEMBAR.ALL.CTA ;  /* 0x0000000000007992 */ /* 0x0009ec0000008000 */
[----:B----4-:R-:W4:Y:S01]  /*4000*/  FENCE.VIEW.ASYNC.S ;  /* 0x00000000000073c6 */ /* 0x010f220000000000 */
[----:B--2---:R-:W-:Y:S11]  /*4010*/  LOP3.LUT P0, RZ, R10, 0x1, RZ, 0xc0, !PT ;  /* 0x000000010aff7812 */ /* 0x004ff6000780c0ff */
[----:B------:R-:W-:Y:S02]  /*4020*/  @!UPT UIADD3 URZ, UPT, UPT, URZ, URZ, URZ ;  /* 0x000000fffffff290 */ /* 0x000fe4000fffe0ff */
[----:B----4-:R-:W-:Y:S01]  /*4030*/  VOTEU.ANY UP1, P0 ;  /* 0x0000000000ff7886 */ /* 0x010fe20000020100 */
[----:B------:R-:W-:Y:S11]  /*4040*/  PLOP3.LUT P0, PT, PT, PT, UP1, 0x80, 0x8 ;  /* 0x000000000008781c */ /* 0x000ff60003f0f018 */
[----:B------:R-:W-:Y:S02]  /*4050*/  @!UPT UIADD3 URZ, UPT, UPT, URZ, URZ, URZ ;  /* 0x000000fffffff290 */ /* 0x000fe4000fffe0ff */
[----:B------:R-:W-:Y:S02]  /*4060*/  @P0 SHF.R.U32.HI R0, RZ, 0x10, R9 ;  /* 0x00000010ff000819 */ /* 0x000fe40000011609 */
[----:B------:R-:W-:Y:S02]  /*4070*/  @P0 MOV R6, R8 ;  /* 0x0000000800060202 */ /* 0x000fe40000000f00 */
[----:B------:R-:W-:Y:S01]  /*4080*/  @P0 R2UR UR4, R0 ;  /* 0x00000000000402ca */ /* 0x000fe200000e0000 */
[----:B------:R-:W-:Y:S01]  /*4090*/  VIADD R0, R12, 0x90 ;  /* 0x000000900c007836 */ /* 0x000fe20000000000 */
[----:B------:R-:W-:Y:S02]  /*40a0*/  @P0 LOP3.LUT R8, R9, 0xffff, RZ, 0xc0, !PT ;  /* 0x0000ffff09080812 */ /* 0x000fe400078ec0ff */
[----:B------:R-:W-:Y:S02]  /*40b0*/  @P0 R2UR UR6, R6 ;  /* 0x00000000060602ca */ /* 0x000fe400000e0000 */
[----:B------:R-:W-:Y:S02]  /*40c0*/  PRMT R0, RZ, 0x654, R0 ;  /* 0x00000654ff007816 */ /* 0x000fe40000000000 */
[----:B------:R-:W-:Y:S02]  /*40d0*/  @P0 R2UR UR5, R8 ;  /* 0x00000000080502ca */ /* 0x000fe400000e0000 */
[----:B------:R2:W-:Y:S03]  /*40e0*/  SYNCS.ARRIVE.TRANS64.RED.A1T0 RZ, [R0+URZ], RZ ;  /* 0x000000ff00ff79a7 */ /* 0x0005e600081004ff */
[----:B------:R-:W-:Y:S04]  /*40f0*/  @UP1 UMOV UR26, UR4 ;  /* 0x00000004001a1c82 */ /* 0x000fe80008000000 */
[----:B------:R-:W-:Y:S04]  /*4100*/  @UP1 UMOV UR14, UR6 ;  /* 0x00000006000e1c82 */ /* 0x000fe80008000000 */
[----:B------:R-:W-:Y:S01]  /*4110*/  @UP1 UMOV UR13, UR5 ;  /* 0x00000005000d1c82 */ /* 0x000fe20008000000 */
[----:B------:R-:W-:Y:S05]  /*4120*/  BRA.U !UP0, `(.L_x_77) ;  /* 0x0000000108a47547 */ /* 0x000fea000b800000 */
[----:B------:R-:W-:Y:S02]  /*4130*/  UIMAD.WIDE.U32 UR8, UR13, UR31, URZ ;  /* 0x0000001f0d0872a5 */ /* 0x000fe4000f8e00ff */
[----:B------:R-:W-:Y:S02]  /*4140*/  UIMAD.WIDE.U32 UR10, UR14, UR28, URZ ;  /* 0x0000001c0e0a72a5 */ /* 0x000fe4000f8e00ff */
[----:B------:R-:W-:Y:S02]  /*4150*/  USEL UR4, UR27, UR35, !UP5 ;  /* 0x000000231b047287 */ /* 0x000fe4000e800000 */
[----:B------:R-:W-:Y:S02]  /*4160*/  USEL UR7, UR32, UR37, !UP6 ;  /* 0x0000002520077287 */ /* 0x000fe4000f000000 */
[----:B-1----:R-:W-:Y:S02]  /*4170*/  UIMAD.WIDE.U32 UR18, UR4, UR22, URZ ;  /* 0x00000016041272a5 */ /* 0x002fe4000f8e00ff */
[----:B------:R-:W-:Y:S01]  /*4180*/  UIMAD.WIDE.U32 UR24, UR7, UR22, URZ ;  /* 0x00000016071872a5 */ /* 0x000fe2000f8e00ff */
[----:B------:R-:W-:Y:S02]  /*4190*/  UMOV UR5, UR9 ;  /* 0x0000000900057c82 */ /* 0x000fe40008000000 */
[----:B------:R-:W-:Y:S03]  /*41a0*/  USHF.R.U32.HI UR6, URZ, UR39, UR5 ;  /* 0x00000027ff067299 */ /* 0x000fe60008011605 */
[----:B------:R-:W-:Y:S01]  /*41b0*/  UMOV UR5, UR11 ;  /* 0x0000000b00057c82 */ /* 0x000fe20008000000 */
[----:B------:R-:W-:Y:S02]  /*41c0*/  USEL UR6, UR13, UR6, !UP5 ;  /* 0x000000060d067287 */ /* 0x000fe4000e800000 */
[----:B------:R-:W-:Y:S02]  /*41d0*/  USHF.R.U32.HI UR8, URZ, UR29, UR5 ;  /* 0x0000001dff087299 */ /* 0x000fe40008011605 */
[----:B------:R-:W-:Y:S01]  /*41e0*/  UIMAD.WIDE.U32 UR10, UR6, UR22, URZ ;  /* 0x00000016060a72a5 */ /* 0x000fe2000f8e00ff */
[----:B------:R-:W-:Y:S02]  /*41f0*/  UMOV UR5, UR19 ;  /* 0x0000001300057c82 */ /* 0x000fe40008000000 */
[----:B------:R-:W-:Y:S03]  /*4200*/  @UP4 USHF.R.U32.HI UR4, URZ, UR23, UR5 ;  /* 0x00000017ff044299 */ /* 0x000fe60008011605 */
[----:B------:R-:W-:Y:S01]  /*4210*/  UMOV UR5, UR25 ;  /* 0x0000001900057c82 */ /* 0x000fe20008000000 */
[----:B------:R-:W-:Y:S02]  /*4220*/  UIMAD UR4, UR42, UR4, URZ ;  /* 0x000000042a0472a4 */ /* 0x000fe4000f8e02ff */
[----:B------:R-:W-:Y:S02]  /*4230*/  @UP4 USHF.R.U32.HI UR7, URZ, UR23, UR5 ;  /* 0x00000017ff074299 */ /* 0x000fe40008011605 */
[----:B------:R-:W-:Y:S02]  /*4240*/  USEL UR5, UR14, UR8, !UP6 ;  /* 0x000000080e057287 */ /* 0x000fe4000f000000 */
[----:B------:R-:W-:Y:S02]  /*4250*/  UIMAD UR8, UR42, UR7, URZ ;  /* 0x000000072a0872a4 */ /* 0x000fe4000f8e02ff */
[----:B------:R-:W-:Y:S03]  /*4260*/  UISETP.GE.AND UP0, UPT, UR6, UR4, UPT ;  /* 0x000000040600728c */ /* 0x000fe6000bf06270 */
[----:B------:R-:W-:Y:S01]  /*4270*/  UMOV UR4, UR11 ;  /* 0x0000000b00047c82 */ /* 0x000fe20008000000 */
[----:B------:R-:W-:Y:S02]  /*4280*/  UISETP.GE.OR UP0, UPT, UR5, UR8, UP0 ;  /* 0x000000080500728c */ /* 0x000fe40008706670 */
[----:B------:R-:W-:Y:S02]  /*4290*/  USHF.R.U32.HI UR4, URZ, UR23, UR4 ;  /* 0x00000017ff047299 */ /* 0x000fe40008011604 */
[----:B------:R-:W-:Y:S02]  /*42a0*/  UIMAD.WIDE.U32 UR8, UR5, UR22, URZ ;  /* 0x00000016050872a5 */ /* 0x000fe4000f8e00ff */
[----:B------:R-:W-:Y:S04]  /*42b0*/  USEL UR10, UR6, UR4, !UP4 ;  /* 0x00000004060a7287 */ /* 0x000fe8000e000000 */
[----:B------:R-:W-:Y:S01]  /*42c0*/  UIADD3 UR11, UPT, UPT, -UR10, URZ, URZ ;  /* 0x000000ff0a0b7290 */ /* 0x000fe2000fffe1ff */
[----:B------:R-:W-:Y:S02]  /*42d0*/  @!UP0 UMOV UR4, UR9 ;  /* 0x0000000900048c82 */ /* 0x000fe40008000000 */
[----:B------:R-:W-:Y:S02]  /*42e0*/  @!UP0 USHF.R.U32.HI UR4, URZ, UR23, UR4 ;  /* 0x00000017ff048299 */ /* 0x000fe40008011604 */
[----:B------:R-:W-:Y:S02]  /*42f0*/  UIMAD UR8, UR42, UR11, UR6 ;  /* 0x0000000b2a0872a4 */ /* 0x000fe4000f8e0206 */
[----:B------:R-:W-:Y:S04]  /*4300*/  @!UP0 USEL UR4, UR5, UR4, !UP4 ;  /* 0x0000000405048287 */ /* 0x000fe8000e000000 */
[----:B------:R-:W-:Y:S02]  /*4310*/  @!UP0 UIMAD UR8, UR7, UR8, UR4 ;  /* 0x00000008070882a4 */ /* 0x000fe4000f8e0204 */
[----:B------:R-:W-:Y:S02]  /*4320*/  @!UP0 UIADD3 UR9, UPT, UPT, UR10, -UR4, URZ ;  /* 0x800000040a098290 */ /* 0x000fe4000fffe0ff */
[----:B------:R-:W-:Y:S02]  /*4330*/  UIADD3 UR4, UPT, UPT, -UR5, URZ, URZ ;  /* 0x000000ff05047290 */ /* 0x000fe4000fffe1ff */
[----:B------:R-:W-:Y:S02]  /*4340*/  UIADD3 UR7, UPT, UPT, -UR6, URZ, URZ ;  /* 0x000000ff06077290 */ /* 0x000fe4000fffe1ff */
[----:B------:R-:W-:Y:S02]  /*4350*/  @!UP0 UIMAD UR6, UR9, UR42, UR5 ;  /* 0x0000002a090682a4 */ /* 0x000fe4000f8e0205 */
[----:B------:R-:W-:Y:S02]  /*4360*/  UIMAD UR14, UR15, UR4, UR14 ;  /* 0x000000040f0e72a4 */ /* 0x000fe4000f8e020e */
[----:B------:R-:W-:Y:S01]  /*4370*/  UIMAD UR13, UR30, UR7, UR13 ;  /* 0x000000071e0d72a4 */ /* 0x000fe2000f8e020d */
[----:B------:R-:W-:Y:S02]  /*4380*/  @!UP0 UMOV UR5, UR8 ;  /* 0x0000000800058c82 */ /* 0x000fe40008000000 */
[----:B------:R-:W-:Y:S02]  /*4390*/  UIMAD UR14, UR5, UR15, UR14 ;  /* 0x0000000f050e72a4 */ /* 0x000fe4000f8e020e */
[----:B------:R-:W-:Y:S11]  /*43a0*/  UIMAD UR13, UR6, UR30, UR13 ;  /* 0x0000001e060d72a4 */ /* 0x000ff6000f8e020d */
[----:B------:R-:W-:Y:S01]  /*43b0*/  @!UPT UIADD3 URZ, UPT, UPT, URZ, URZ, URZ ;  /* 0x000000fffffff290 */ /* 0x000fe2000fffe0ff */
.L_x_77:
[----:B------:R-:W4:Y:S01]  /*43c0*/  @!UP2 LDCU.128 UR8, c[0x0][0xb10] ;  /* 0x00016200ff08a7ac */ /* 0x000f220008000c00 */
[C---:B---3--:R-:W-:Y:S02]  /*43d0*/  ISETP.NE.U32.AND P1, PT, R4.reuse, RZ, PT ;  /* 0x000000ff0400720c */ /* 0x048fe40003f25070 */
[----:B------:R-:W-:Y:S02]  /*43e0*/  ISETP.NE.U32.AND P0, PT, R4, RZ, PT ;  /* 0x000000ff0400720c */ /* 0x000fe40003f05070 */
[C---:B------:R-:W-:Y:S02]  /*43f0*/  ISETP.NE.AND.EX P1, PT, R5.reuse, RZ, PT, P1 ;  /* 0x000000ff0500720c */ /* 0x040fe40003f25310 */
[----:B------:R-:W-:Y:S01]  /*4400*/  ISETP.NE.AND.EX P0, PT, R5, RZ, PT, P0 ;  /* 0x000000ff0500720c */ /* 0x000fe20003f05300 */
[----:B------:R-:W3:Y:S01]  /*4410*/  @!UP2 LDCU UR5, c[0x0][0xb0c] ;  /* 0x00016180ff05a7ac */ /* 0x000ee20008000800 */
[----:B------:R-:W-:Y:S01]  /*4420*/  SHF.L.U32 R9, R15, 0x1f, RZ ;  /* 0x0000001f0f097819 */ /* 0x000fe200000006ff */
[----:B------:R-:W-:Y:S02]  /*4430*/  USHF.L.U32 UR19, UR16, 0x6, URZ ;  /* 0x0000000610137899 */ /* 0x000fe400080006ff */
[----:B------:R-:W-:Y:S02]  /*4440*/  USHF.L.U32 UR18, UR20, 0x7, URZ ;  /* 0x0000000714127899 */ /* 0x000fe400080006ff */
[----:B----4-:R-:W-:Y:S07]  /*4450*/  UIMAD.WIDE.U32 UR6, UR14, UR8, URZ ;  /* 0x000000080e0672a5 */ /* 0x010fee000f8e00ff */
[----:B------:R-:W-:Y:S01]  /*4460*/  @!UP2 UMOV UR4, UR7 ;  /* 0x000000070004ac82 */ /* 0x000fe20008000000 */
[----:B---3--:R-:W-:Y:S02]  /*4470*/  @!UP2 UISETP.NE.AND UP0, UPT, UR5, 0x1, UPT ;  /* 0x000000010500a88c */ /* 0x008fe4000bf05270 */
[----:B------:R-:W-:Y:S02]  /*4480*/  @!UP2 USHF.R.U32.HI UR4, URZ, UR9, UR4 ;  /* 0x00000009ff04a299 */ /* 0x000fe40008011604 */
[----:B------:R-:W-:Y:S02]  /*4490*/  UIMAD.WIDE.U32 UR6, UR13, UR11, URZ ;  /* 0x0000000b0d0672a5 */ /* 0x000fe4000f8e00ff */
[----:B------:R-:W-:Y:S02]  /*44a0*/  @!UP2 USEL UR8, UR14, UR4, !UP0 ;  /* 0x000000040e08a287 */ /* 0x000fe4000c000000 */
[----:B------:R-:W-:Y:S03]  /*44b0*/  @!UP2 UISETP.NE.AND UP0, UPT, UR10, 0x1, UPT ;  /* 0x000000010a00a88c */ /* 0x000fe6000bf05270 */
[----:B------:R-:W-:Y:S02]  /*44c0*/  @!UP2 UMOV UR6, UR7 ;  /* 0x000000070006ac82 */ /* 0x000fe40008000000 */
[----:B------:R-:W3:Y:S02]  /*44d0*/  @!UP2 LDCU UR4, c[0x0][0xb20] ;  /* 0x00016400ff04a7ac */ /* 0x000ee40008000800 */
[----:B---3--:R-:W-:Y:S04]  /*44e0*/  @!UP2 USHF.R.U32.HI UR6, URZ, UR4, UR6 ;  /* 0x00000004ff06a299 */ /* 0x008fe80008011606 */
[----:B------:R-:W-:Y:S04]  /*44f0*/  @!UP2 USEL UR6, UR13, UR6, !UP0 ;  /* 0x000000060d06a287 */ /* 0x000fe8000c000000 */
[----:B------:R-:W-:Y:S02]  /*4500*/  @!UP2 UIADD3 UR4, UPT, UPT, -UR8, UR6, URZ ;  /* 0x000000060804a290 */ /* 0x000fe4000fffe1ff */
[----:B------:R-:W-:Y:S02]  /*4510*/  @!UP2 UIADD3 UR6, UPT, UPT, UR8, -UR6, URZ ;  /* 0x800000060806a290 */ /* 0x000fe4000fffe0ff */
[----:B------:R-:W-:Y:S02]  /*4520*/  @!UP2 UIMAD UR14, UR4, UR5, UR14 ;  /* 0x00000005040ea2a4 */ /* 0x000fe4000f8e020e */
[----:B------:R-:W-:Y:S01]  /*4530*/  @!UP2 UIMAD UR13, UR6, UR10, UR13 ;  /* 0x0000000a060da2a4 */ /* 0x000fe2000f8e020d */
[----:B------:R-:W-:Y:S11]  /*4540*/  BRA.U UP3, `(.L_x_78) ;  /* 0x0000000103107547 */ /* 0x000ff6000b800000 */
[----:B--2---:R-:W-:Y:S04]  /*4550*/  MOV R0, UR38 ;  /* 0x0000002600007c02 */ /* 0x004fe80008000f00 */
[----:B------:R-:W-:Y:S04]  /*4560*/  SHF.L.U32 R11, R0, 0x1f, RZ ;  /* 0x0000001f000b7819 */ /* 0x000fe800000006ff */
[----:B------:R-:W2:Y:S02]  /*4570*/  SYNCS.PHASECHK.TRANS64.TRYWAIT P2, [UR21+0x78], R11 ;  /* 0x0000780bff0075a7 */ /* 0x000ea40008041115 */
[----:B--2---:R-:W-:Y:S05]  /*4580*/  @!P2 BRA `(.L_x_79) ;  /* 0x000000380048a947 */ /* 0x004fea0003800000 */
.L_x_78:
[----:B------:R-:W-:Y:S05]  /*4590*/  @!P1 BRA `(.L_x_80) ;  /* 0x0000000000309947 */ /* 0x000fea0003800000 */
[----:B------:R-:W-:Y:S01]  /*45a0*/  ISETP.NE.U32.AND P1, PT, R2, RZ, PT ;  /* 0x000000ff0200720c */ /* 0x000fe20003f25070 */
[----:B------:R-:W3:Y:S01]  /*45b0*/  LDCU.64 UR4, c[0x0][0x358] ;  /* 0x00006b00ff0477ac */ /* 0x000ee20008000a00 */
[----:B------:R-:W-:Y:S02]  /*45c0*/  IMAD.MOV.U32 R84, RZ, RZ, 0x1 ;  /* 0x00000001ff547424 */ /* 0x000fe400078e00ff */
[----:B------:R-:W-:Y:S11]  /*45d0*/  ISETP.NE.AND.EX P1, PT, R3, RZ, PT, P1 ;  /* 0x000000ff0300720c */ /* 0x000ff60003f25310 */
[----:B------:R-:W-:Y:S02]  /*45e0*/  @!UPT UIADD3 URZ, UPT, UPT, URZ, URZ, URZ ;  /* 0x000000fffffff290 */ /* 0x000fe4000fffe0ff */
[----:B--2---:R-:W2:Y:S01]  /*45f0*/  @P1 LDC.64 R10, c[0x0][0x888] ;  /* 0x00022200ff0a1b82 */ /* 0x004ea20000000a00 */
[----:B------:R-:W-:Y:S04]  /*4600*/  @P1 IMAD R0, R4, UR36, RZ ;  /* 0x0000002404001c24 */ /* 0x000fe8000f8e02ff */
[----:B--2---:R-:W-:Y:S04]  /*4610*/  @P1 IMAD.WIDE R10, R0, 0x4, R10 ;  /* 0x00000004000a1825 */ /* 0x004fe800078e020a */
[----:B------:R-:W-:Y:S01]  /*4620*/  HFMA2 R0, -RZ, RZ, 0, 5.9604644775390625e-08 ;  /* 0x00000001ff007431 */ /* 0x000fe200000001ff */
[----:B---3-5:R3:W5:Y:S04]  /*4630*/  @P1 LDG.E R41, desc[UR4][R10.64] ;  /* 0x000000040a291981 */ /* 0x028768000c1e1900 */
[----:B------:R-:W-:Y:S01]  /*4640*/  @!P1 PRMT R84, R0, 0x7610, R84 ;  /* 0x0000761000549816 */ /* 0x000fe20000000054 */
[----:B---3--:R-:W4:Y:S06]  /*4650*/  @!P1 LDC R41, c[0x0][0x880] ;  /* 0x00022000ff299b82 */ /* 0x008f2c0000000800 */
.L_x_80:
[----:B----45:R-:W-:Y:S01]  /*4660*/  @!P0 FSETP.EQ.AND P1, PT, R41, RZ, PT ;  /* 0x000000ff2900820b */ /* 0x030fe20003f22000 */
[----:B------:R-:W-:Y:S01]  /*4670*/  @!UPT UIADD3 URZ, UPT, UPT, URZ, URZ, URZ ;  /* 0x000000fffffff290 */ /* 0x000fe2000fffe0ff */
[----:B------:R-:W-:Y:S11]  /*4680*/  @!P0 BRA `(.L_x_81) ;  /* 0x0000000000188947 */ /* 0x000ff60003800000 */
[----:B------:R-:W-:Y:S02]  /*4690*/  LOP3.LUT P0, RZ, R84, 0xff, RZ, 0xc0, !PT ;  /* 0x000000ff54ff7812 */ /* 0x000fe4000780c0ff */
[----:B------:R-:W-:Y:S04]  /*46a0*/  ISETP.NE.U32.AND P1, PT, R2, RZ, PT ;  /* 0x000000ff0200720c */ /* 0x000fe80003f25070 */
[----:B------:R-:W-:Y:S04]  /*46b0*/  ISETP.NE.AND.EX P1, PT, R3, RZ, PT, P1 ;  /* 0x000000ff0300720c */ /* 0x000fe80003f25310 */
[----:B------:R-:W-:Y:S03]  /*46c0*/  PLOP3.LUT P1, PT, P1, PT, PT, 0x8, 0x80 ;  /* 0x000000000080781c */ /* 0x000fe60000f2e170 */
[----:B------:R-:W-:Y:S11]  /*46d0*/  @P0 FSETP.EQ.AND P1, PT, R41, RZ, PT ;  /* 0x000000ff2900020b */ /* 0x000ff60003f22000 */
[----:B------:R-:W-:Y:S02]  /*46e0*/  @!UPT UIADD3 URZ, UPT, UPT, URZ, URZ, URZ ;  /* 0x000000fffffff290 */ /* 0x000fe4000fffe0ff */
.L_x_81:
[----:B------:R-:W3:Y:S01]  /*46f0*/  SYNCS.PHASECHK.TRANS64.TRYWAIT P2, [UR21+0x60], R9 ;  /* 0x00006009ff0075a7 */ /* 0x000ee20008041115 */
[----:B------:R-:W-:Y:S04]  /*4700*/  ELECT P0, URZ, PT ;  /* 0x0000000000ff782f */ /* 0x000fe80003800000 */
[----:B------:R-:W-:Y:S11]  /*4710*/  PLOP3.LUT P1, PT, P1, P0, PT, 0xf2, 0x2f ;  /* 0x00000000002f781c */ /* 0x000ff60000f21e72 */
[----:B------:R-:W-:Y:S02]  /*4720*/  @!UPT UIADD3 URZ, UPT, UPT, URZ, URZ, URZ ;  /* 0x000000fffffff290 */ /* 0x000fe4000fffe0ff */
[----:B------:R-:W-:Y:S05]  /*4730*/  @!P1 IADD3 R8, P0, PT, R16, 0x580, RZ ;  /* 0x0000058010089810 */ /* 0x000fea0007f1e0ff */
[----:B------:R-:W-:Y:S01]  /*4740*/  @!P1 IMAD.X R6, RZ, RZ, R17, P0 ;  /* 0x000000ffff069224 */ /* 0x000fe200000e0611 */
[----:B---3--:R-:W-:Y:S07]  /*4750*/  @!P2 BRA `(.L_x_82) ;  /* 0x0000003400eca947 */ /* 0x008fee0003800000 */
.L_x_145:
[----:B------:R-:W-:Y:S01]  /*4760*/  @!P1 R2UR UR5, R8 ;  /* 0x00000000080592ca */ /* 0x000fe200000e0000 */
[----:B------:R-:W-:Y:S01]  /*4770*/  VOTEU.ALL UP0, P1 ;  /* 0x0000000000ff7886 */ /* 0x000fe20000800000 */
[----:B------:R-:W-:Y:S01]  /*4780*/  @!P1 R2UR UR4, R6 ;  /* 0x00000000060492ca */ /* 0x000fe200000e0000 */
[----:B--2---:R-:W-:Y:S01]  /*4790*/  @!P1 IMAD.MOV.U32 R0, RZ, RZ, 0x1000 ;  /* 0x00001000ff009424 */ /* 0x004fe200078e00ff */
[----:B------:R-:W-:Y:S01]  /*47a0*/  UMOV UR6, 0x0 ;  /* 0x0000000000067882 */ /* 0x000fe20000000000 */
[----:B------:R-:W-:Y:S01]  /*47b0*/  UMOV UR7, 0x10000000 ;  /* 0x1000000000077882 */ /* 0x000fe20000000000 */
[----:B------:R-:W-:Y:S01]  /*47c0*/  @!UP0 UIADD3 UR16, UPT, UPT, UR21, 0x200, URZ ;  /* 0x0000020015108890 */ /* 0x000fe2000fffe0ff */
[----:B------:R-:W-:Y:S01]  /*47d0*/  VIADD R14, R14, 0x1 ;  /* 0x000000010e0e7836 */ /* 0x000fe20000000000 */
[----:B------:R-:W-:Y:S01]  /*47e0*/  VOTEU.ALL UP0, P1 ;  /* 0x0000000000ff7886 */ /* 0x000fe20000800000 */
[----:B------:R-:W-:Y:S04]  /*47f0*/  UMOV UR20, UR36 ;  /* 0x0000002400147c82 */ /* 0x000fe80008000000 */
[----:B------:R-:W-:Y:S02]  /*4800*/  IMAD.U32 R10, RZ, RZ, UR5 ;  /* 0x00000005ff0a7e24 */ /* 0x000fe4000f8e00ff */
[----:B------:R-:W-:Y:S03]  /*4810*/  IMAD.U32 R11, RZ, RZ, UR4 ;  /* 0x00000004ff0b7e24 */ /* 0x000fe6000f8e00ff */
[----:B------:R-:W-:Y:S02]  /*4820*/  @!P1 R2UR UR4, R10 ;  /* 0x000000000a0492ca */ /* 0x000fe400000e0000 */
[----:B------:R-:W-:Y:S11]  /*4830*/  @!P1 R2UR UR5, R11 ;  /* 0x000000000b0592ca */ /* 0x000ff600000e0000 */
[----:B------:R-:W-:Y:S02]  /*4840*/  @!UPT UIADD3 URZ, UPT, UPT, URZ, URZ, URZ ;  /* 0x000000fffffff290 */ /* 0x000fe4000fffe0ff */
[----:B------:R2:W-:Y:S01]  /*4850*/  @!UP0 UTMALDG.3D [UR16], [UR4], desc[UR6] ;  /* 0x00000610040085b4 */ /* 0x0005e20008011000 */
[----:B------:R2:W-:Y:S01]  /*4860*/  @!P1 SYNCS.ARRIVE.TRANS64.RED.A0TR RZ, [UR21+0x50], R0 ;  /* 0x00005000ffff99a7 */ /* 0x0005e20008300415 */
[----:B------:R-:W-:Y:S01]  /*4870*/  SYNCS.ARRIVE.TRANS64.RED.A1T0 RZ, [UR34], RZ ;  /* 0x000000ffffff79a7 */ /* 0x000fe20008100422 */
[----:B------:R-:W3:Y:S02]  /*4880*/  SYNCS.PHASECHK.TRANS64.TRYWAIT P0, [UR21+0x68], R9 ;  /* 0x00006809ff0075a7 */ /* 0x000ee40008001115 */
[----:B--23--:R-:W-:Y:S05]  /*4890*/  @!P0 BRA `(.L_x_83) ;  /* 0x0000003400b48947 */ /* 0x00cfea0003800000 */
.L_x_147:
[----:B------:R-:W-:Y:S01]  /*48a0*/  @!P1 IADD3 R6, P0, PT, R16, 0x580, RZ ;  /* 0x0000058010069810 */ /* 0x000fe20007f1e0ff */
[----:B------:R-:W-:Y:S01]  /*48b0*/  VOTEU.ALL UP0, P1 ;  /* 0x0000000000ff7886 */ /* 0x000fe20000800000 */
[----:B------:R-:W-:Y:S01]  /*48c0*/  UMOV UR6, 0x0 ;  /* 0x0000000000067882 */ /* 0x000fe20000000000 */
[----:B------:R-:W-:Y:S01]  /*48d0*/  UMOV UR7, 0x10000000 ;  /* 0x1000000000077882 */ /* 0x000fe20000000000 */
[----:B------:R-:W-:Y:S01]  /*48e0*/  @!P1 R2UR UR5, R6 ;  /* 0x00000000060592ca */ /* 0x000fe200000e0000 */
[----:B--2---:R-:W-:Y:S01]  /*48f0*/  @!P1 IMAD.X R0, RZ, RZ, R17, P0 ;  /* 0x000000ffff009224 */ /* 0x004fe200000e0611 */
[----:B------:R-:W-:Y:S01]  /*4900*/  @!UP0 UIADD3 UR10, UPT, UPT, UR18, 0x40, URZ ;  /* 0x00000040120a8890 */ /* 0x000fe2000fffe0ff */
[----:B------:R-:W-:Y:S01]  /*4910*/  ISETP.NE.AND P0, PT, R14, 0x2, PT ;  /* 0x000000020e00780c */ /* 0x000fe20003f05270 */
[----:B------:R-:W-:Y:S01]  /*4920*/  @!UP0 UIADD3 UR8, UPT, UPT, UR21, 0x1200, URZ ;  /* 0x0000120015088890 */ /* 0x000fe2000fffe0ff */
[----:B------:R-:W-:Y:S01]  /*4930*/  LOP3.LUT R15, R15, 0x1, RZ, 0x3c, !PT ;  /* 0x000000010f0f7812 */ /* 0x000fe200078e3cff */
[----:B------:R-:W-:Y:S01]  /*4940*/  @!UP0 UIADD3 UR9, UPT, UPT, UR21, 0x58, URZ ;  /* 0x0000005815098890 */ /* 0x000fe2000fffe0ff */
[----:B------:R-:W-:Y:S01]  /*4950*/  @!P1 R2UR UR4, R0 ;  /* 0x00000000000492ca */ /* 0x000fe200000e0000 */
[----:B------:R-:W-:Y:S01]  /*4960*/  VOTEU.ALL UP0, P1 ;  /* 0x0000000000ff7886 */ /* 0x000fe20000800000 */
[----:B------:R-:W-:Y:S01]  /*4970*/  UMOV UR11, UR19 ;  /* 0x00000013000b7c82 */ /* 0x000fe20008000000 */
[----:B------:R-:W-:Y:S01]  /*4980*/  UMOV UR12, UR36 ;  /* 0x00000024000c7c82 */ /* 0x000fe20008000000 */
[----:B------:R-:W-:Y:S01]  /*4990*/  SEL R0, RZ, 0x1, P0 ;  /* 0x00000001ff007807 */ /* 0x000fe20000000000 */
[----:B------:R-:W-:Y:S01]  /*49a0*/  UIADD3 UR20, UPT, UPT, UR13, UR59, URZ ;  /* 0x0000003b0d147290 */ /* 0x000fe2000fffe0ff */
[----:B------:R-:W-:Y:S01]  /*49b0*/  IMAD.U32 R8, RZ, RZ, UR5 ;  /* 0x00000005ff087e24 */ /* 0x000fe2000f8e00ff */
[----:B------:R-:W-:Y:S01]  /*49c0*/  SEL R14, R14, RZ, P0 ;  /* 0x000000ff0e0e7207 */ /* 0x000fe20000000000 */
[----:B------:R-:W-:Y:S01]  /*49d0*/  UIADD3 UR16, UPT, UPT, UR14, UR62, URZ ;  /* 0x0000003e0e107290 */ /* 0x000fe2000fffe0ff */
[----:B------:R-:W-:Y:S01]  /*49e0*/  LOP3.LUT R13, R13, R0, RZ, 0x3c, !PT ;  /* 0x000000000d0d7212 */ /* 0x000fe200078e3cff */
[----:B------:R-:W-:Y:S01]  /*49f0*/  UPLOP3.LUT UP3, UPT, UPT, UPT, UPT, 0x80, 0x8 ;  /* 0x000000000008789c */ /* 0x000fe20003f6f070 */
[----:B------:R-:W-:Y:S02]  /*4a00*/  UMOV UR36, UR26 ;  /* 0x0000001a00247c82 */ /* 0x000fe40008000000 */
[----:B------:R-:W-:Y:S01]  /*4a10*/  IMAD.U32 R9, RZ, RZ, UR4 ;  /* 0x00000004ff097e24 */ /* 0x000fe2000f8e00ff */
[----:B------:R-:W-:Y:S04]  /*4a20*/  @!P1 R2UR UR4, R8 ;  /* 0x00000000080492ca */ /* 0x000fe800000e0000 */
[----:B------:R-:W-:Y:S11]  /*4a30*/  @!P1 R2UR UR5, R9 ;  /* 0x00000000090592ca */ /* 0x000ff600000e0000 */
[----:B------:R-:W-:Y:S02]  /*4a40*/  @!UPT UIADD3 URZ, UPT, UPT, URZ, URZ, URZ ;  /* 0x000000fffffff290 */ /* 0x000fe4000fffe0ff */
[----:B------:R2:W-:Y:S01]  /*4a50*/  @!UP0 UTMALDG.3D [UR8], [UR4], desc[UR6] ;  /* 0x00000608040085b4 */ /* 0x0005e20008011000 */
[----:B------:R2:W-:Y:S01]  /*4a60*/  @!P1 SYNCS.ARRIVE.TRANS64.RED.A0TR RZ, [UR21+0x58], R7 ;  /* 0x00005807ffff99a7 */ /* 0x0005e20008300415 */
[----:B------:R-:W-:Y:S01]  /*4a70*/  SYNCS.ARRIVE.TRANS64.RED.A1T0 RZ, [UR33], RZ ;  /* 0x000000ffffff79a7 */ /* 0x000fe20008100421 */
[----:B------:R-:W-:Y:S05]  /*4a80*/  BRA.U UP1, `(.L_x_84) ;  /* 0xfffffff5012c7547 */ /* 0x000fea000b83ffff */
[----:B------:R-:W-:-:S04]  /*4a90*/  SHF.L.U32 R3, R15, 0x1f, RZ ;  /* 0x0000001f0f037819 */ /* 0x000fc800000006ff */
[----:B------:R-:W3:Y:S02]  /*4aa0*/  SYNCS.PHASECHK.TRANS64.TRYWAIT P0, [UR21+0x60], R3 ;  /* 0x00006003ff0075a7 */ /* 0x000ee40008001115 */
[----:B---3--:R-:W-:Y:S05]  /*4ab0*/  @!P0 BRA `(.L_x_85) ;  /* 0x0000003400448947 */ /* 0x008fea0003800000 */
.L_x_149:
[----:B---3--:R-:W-:-:S07]  /*4ac0*/  MOV R0, UR21 ;  /* 0x0000001500007c02 */ /* 0x008fce0008000f00 */
.L_x_86:
[----:B---3--:R-:W-:-:S04]  /*4ad0*/  SHF.L.U32 R3, R15, 0x1f, RZ ;  /* 0x0000001f0f037819 */ /* 0x008fc800000006ff */
[----:B------:R3:W4:Y:S03]  /*4ae0*/  SYNCS.PHASECHK.TRANS64.TRYWAIT P0, [R0+URZ+0x68], R3 ;  /* 0x00006803000075a7 */ /* 0x00072600080011ff */
[----:B----4-:R-:W-:Y:S05]  /*4af0*/  @!P0 NANOSLEEP.SYNCS 0x989680 ;  /* 0x009896800000895d */ /* 0x010fea0003900000 */
[----:B------:R-:W4:Y:S02]  /*4b00*/  @!P0 SYNCS.PHASECHK.TRANS64 P0, [R0+URZ+0x68], R3 ;  /* 0x00006803000085a7 */ /* 0x000f2400080010ff */
[----:B-12-4-:R-:W-:Y:S05]  /*4b10*/  @P0 EXIT ;  /* 0x000000000000094d */ /* 0x016fea0003800000 */
[----:B------:R-:W-:Y:S05]  /*4b20*/  BRA `(.L_x_86) ;  /* 0xfffffffc00e87947 */ /* 0x000fea000383ffff */
.L_x_75:
[----:B------:R-:W-:-:S06]  /*4b30*/  UISETP.GE.AND UP0, UPT, UR17, 0x4, UPT ;  /* 0x000000041100788c */ /* 0x000fcc000bf06270 */
[----:B------:R-:W-:-:S13]  /*4b40*/  PLOP3.LUT P0, PT, PT, PT, UP0, 0x80, 0x8 ;  /* 0x000000000008781c */ /* 0x000fda0003f0f008 */
[----:B------:R-:W-:Y:S05]  /*4b50*/  @!P0 EXIT ;  /* 0x000000000000894d */ /* 0x000fea0003800000 */
[----:B------:R-:W1:Y:S08]  /*4b60*/  S2UR UR4, SR_CgaCtaId ;  /* 0x00000000000479c3 */ /* 0x000e700000008800 */
[----:B------:R-:W-:Y:S01]  /*4b70*/  BAR.SYNC.DEFER_BLOCKING 0x6, 0xa0 ;  /* 0x0182800000007b1d */ /* 0x000fe20000010000 */
[C---:B------:R-:W-:Y:S01]  /*4b80*/  IMAD.SHL.U32 R7, R93.reuse, 0x40, RZ ;  /* 0x000000405d077824 */ /* 0x040fe200078e00ff */
[C---:B------:R-:W-:Y:S01]  /*4b90*/  LOP3.LUT R95, R93.reuse, 0x60, RZ, 0xc0, !PT ;  /* 0x000000605d5f7812 */ /* 0x040fe200078ec0ff */
[----:B------:R-:W-:-:S02]  /*4ba0*/  IMAD.SHL.U32 R4, R93, 0x20, RZ ;  /* 0x000000205d047824 */ /* 0x000fc400078e00ff */
[----:B------:R-:W-:Y:S02]  /*4bb0*/  HFMA2 R36, -RZ, RZ, 0, 0 ;  /* 0x00000000ff247431 */ /* 0x000fe400000001ff */
[----:B------:R-:W-:Y:S01]  /*4bc0*/  IMAD.SHL.U32 R6, R93, 0x2, RZ ;  /* 0x000000025d067824 */ /* 0x000fe200078e00ff */
[----:B------:R-:W-:Y:S01]  /*4bd0*/  UMOV UR44, 0x400 ;  /* 0x00000400002c7882 */ /* 0x000fe20000000000 */
[----:B------:R-:W2:Y:S01]  /*4be0*/  LDC.64 R82, c[0x0][0x8b0] ;  /* 0x00022c00ff527b82 */ /* 0x000ea20000000a00 */
[----:B------:R-:W-:Y:S01]  /*4bf0*/  LOP3.LUT R5, R7, 0x180, RZ, 0xc0, !PT ;  /* 0x0000018007057812 */ /* 0x000fe200078ec0ff */
[----:B------:R-:W-:Y:S01]  /*4c00*/  IMAD.U32 R37, R93, 0x10000, RZ ;  /* 0x000100005d257824 */ /* 0x000fe200078e00ff */
[----:B------:R-:W-:Y:S01]  /*4c10*/  LOP3.LUT R4, R4, 0xc00, RZ, 0xc0, !PT ;  /* 0x00000c0004047812 */ /* 0x000fe200078ec0ff */
[----:B------:R-:W-:Y:S01]  /*4c20*/  IMAD.MOV.U32 R92, RZ, RZ, RZ ;  /* 0x000000ffff5c7224 */ /* 0x000fe200078e00ff */
[----:B------:R-:W-:Y:S01]  /*4c30*/  LOP3.LUT R6, R5, 0x20, R6, 0xf8, !PT ;  /* 0x0000002005067812 */ /* 0x000fe200078ef806 */
[----:B------:R-:W-:Y:S01]  /*4c40*/  IMAD.SHL.U32 R5, R93, 0x8, RZ ;  /* 0x000000085d057824 */ /* 0x000fe200078e00ff */
[----:B------:R-:W-:Y:S01]  /*4c50*/  LOP3.LUT R4, R4, 0x40, R7, 0xf8, !PT ;  /* 0x0000004004047812 */ /* 0x000fe200078ef807 */
[----:B------:R-:W3:Y:S01]  /*4c60*/  LDC.64 R80, c[0x0][0x8a8] ;  /* 0x00022a00ff507b82 */ /* 0x000ee20000000a00 */
[----:B------:R-:W-:Y:S01]  /*4c70*/  LOP3.LUT R37, R37, 0x600000, RZ, 0xc0, !PT ;  /* 0x0060000025257812 */ /* 0x000fe200078ec0ff */
[----:B------:R-:W-:Y:S01]  /*4c80*/  IMAD.MOV.U32 R87, RZ, RZ, RZ ;  /* 0x000000ffff577224 */ /* 0x000fe200078e00ff */
[----:B------:R-:W-:-:S02]  /*4c90*/  LOP3.LUT R5, R6, 0x30, R5, 0x78, !PT ;  /* 0x0000003006057812 */ /* 0x000fc400078e7805 */
[----:B------:R-:W-:Y:S02]  /*4ca0*/  CS2R R90, SRZ ;  /* 0x00000000005a7805 */ /* 0x000fe4000001ff00 */
[----:B------:R-:W-:Y:S01]  /*4cb0*/  LOP3.LUT R4, R4, 0x200, R7, 0xf8, !PT ;  /* 0x0000020004047812 */ /* 0x000fe200078ef807 */
[----:B------:R-:W-:Y:S01]  /*4cc0*/  IMAD.MOV.U32 R89, RZ, RZ, RZ ;  /* 0x000000ffff597224 */ /* 0x000fe200078e00ff */
[----:B------:R-:W-:Y:S01]  /*4cd0*/  LOP3.LUT R93, R93, 0x2, RZ, 0xc0, !PT ;  /* 0x000000025d5d7812 */ /* 0x000fe200078ec0ff */
[----:B-1----:R-:W-:Y:S01]  /*4ce0*/  ULEA UR44, UR4, UR44, 0x18 ;  /* 0x0000002c042c7291 */ /* 0x002fe2000f8ec0ff */
[----:B------:R-:W-:Y:S01]  /*4cf0*/  LOP3.LUT R71, R4, R5, RZ, 0xfc, !PT ;  /* 0x0000000504477212 */ /* 0x000fe200078efcff */
[----:B------:R-:W1:Y:S01]  /*4d00*/  LDCU UR57, c[0x0][0x370] ;  /* 0x00006e00ff3977ac */ /* 0x000e620008000800 */
[----:B------:R-:W-:Y:S01]  /*4d10*/  IADD3 R88, PT, PT, -R93, RZ, RZ ;  /* 0x000000ff5d587210 */ /* 0x000fe20007ffe1ff */
[----:B------:R-:W-:Y:S01]  /*4d20*/  UIADD3 UR4, UPT, UPT, UR44, 0x2200, URZ ;  /* 0x000022002c047890 */ /* 0x000fe2000fffe0ff */
[----:B------:R-:W4:Y:S04]  /*4d30*/  LDCU UR43, c[0x0][0xb0c] ;  /* 0x00016180ff2b77ac */ /* 0x000f280008000800 */
[----:B------:R-:W1:Y:S01]  /*4d40*/  LDS R0, [UR44+0x130] ;  /* 0x0001302cff007984 */ /* 0x000e620008000800 */
[----:B------:R-:W-:Y:S01]  /*4d50*/  IMAD.U32 R94, RZ, RZ, UR4 ;  /* 0x00000004ff5e7e24 */ /* 0x000fe2000f8e00ff */
[----:B------:R-:W1:Y:S01]  /*4d60*/  LDCU UR39, c[0x0][0xb30] ;  /* 0x00016600ff2777ac */ /* 0x000e620008000800 */
[----:B------:R-:W1:Y:S01]  /*4d70*/  LDCU.64 UR46, c[0x0][0x888] ;  /* 0x00011100ff2e77ac */ /* 0x000e620008000a00 */
[----:B------:R-:W1:Y:S01]  /*4d80*/  LDCU.64 UR40, c[0x0][0xb28] ;  /* 0x00016500ff2877ac */ /* 0x000e620008000a00 */
[----:B------:R-:W1:Y:S01]  /*4d90*/  LDCU.64 UR60, c[0x0][0x890] ;  /* 0x00011200ff3c77ac */ /* 0x000e620008000a00 */
[----:B------:R-:W1:Y:S01]  /*4da0*/  LDCU.128 UR52, c[0x0][0xb10] ;  /* 0x00016200ff3477ac */ /* 0x000e620008000c00 */
[----:B------:R-:W1:Y:S01]  /*4db0*/  LDCU UR56, c[0x0][0x374] ;  /* 0x00006e80ff3877ac */ /* 0x000e620008000800 */
[----:B------:R-:W-:Y:S01]  /*4dc0*/  UIADD3 UR63, UPT, UPT, UR44, 0x200, URZ ;  /* 0x000002002c3f7890 */ /* 0x000fe2000fffe0ff */
[----:B-1234-:R-:W-:-:S11]  /*4dd0*/  IMAD.IADD R37, R0, 0x1, R37 ;  /* 0x0000000100257824 */ /* 0x01efd600078e0225 */
.L_x_112:
[----:B------:R-:W-:Y:S02]  /*4de0*/  LEA R3, R87, UR44, 0x3 ;  /* 0x0000002c57037c11 */ /* 0x000fe4000f8e18ff */
[----:B------:R-:W-:Y:S02]  /*4df0*/  SHF.L.U32 R0, R91, 0x1f, RZ ;  /* 0x0000001f5b007819 */ /* 0x000fe400000006ff */
[----:B------:R-:W-:Y:S02]  /*4e00*/  LEA R5, R87, UR44, 0x4 ;  /* 0x0000002c57057c11 */ /* 0x000fe4000f8e20ff */
[----:B-1----:R-:W1:Y:S02]  /*4e10*/  SYNCS.PHASECHK.TRANS64.TRYWAIT P0, [R3+URZ+0x80], R0 ;  /* 0x00008000030075a7 */ /* 0x002e6400080011ff */
[----:B-1----:R-:W-:Y:S05]  /*4e20*/  @!P0 BRA `(.L_x_87) ;  /* 0x0000003000808947 */ /* 0x002fea0003800000 */
.L_x_150:
        /* <DEDUP_REMOVED lines=8> */
[----:B--2---:R-:W-:Y:S11]  /*4eb0*/  LOP3.LUT P0, RZ, R6, 0x1, RZ, 0xc0, !PT ;  /* 0x0000000106ff7812 */ /* 0x004ff6000780c0ff */
[----:B------:R-:W-:Y:S02]  /*4ec0*/  @!UPT UIADD3 URZ, UPT, UPT, URZ, URZ, URZ ;  /* 0x000000fffffff290 */ /* 0x000fe4000fffe0ff */
[----:B---3--:R-:W-:Y:S01]  /*4ed0*/  VOTEU.ANY UP1, P0 ;  /* 0x0000000000ff7886 */ /* 0x008fe20000020100 */
[----:B------:R-:W-:Y:S01]  /*4ee0*/  PLOP3.LUT P0, PT, PT, PT, UP1, 0x80, 0x8 ;  /* 0x000000000008781c */ /* 0x000fe20003f0f018 */
[----:B------:R-:W-:Y:S11]  /*4ef0*/  UP2UR UR45, UPR, URZ, 0x2 ;  /* 0x00000002ff2d7883 */ /* 0x000ff60008000000 */
[----:B------:R-:W-:Y:S01]  /*4f00*/  @!UPT UIADD3 URZ, UPT, UPT, URZ, URZ, URZ ;  /* 0x000000fffffff290 */ /* 0x000fe2000fffe0ff */
[----:B-1----:R-:W-:Y:S02]  /*4f10*/  @P0 SHF.R.U32.HI R0, RZ, 0x10, R5 ;  /* 0x00000010ff000819 */ /* 0x002fe40000011605 */
        /* <DEDUP_REMOVED lines=12> */
[----:B------:R-:W2:Y:S01]  /*4fe0*/  LDCU UR12, c[0x0][0xb20] ;  /* 0x00016400ff0c77ac */ /* 0x000ea20008000800 */
[----:B------:R-:W-:Y:S02]  /*4ff0*/  UIMAD.WIDE.U32 UR4, UR56, UR55, URZ ;  /* 0x00000037380472a5 */ /* 0x000fe4000f8e00ff */
[----:B------:R-:W-:Y:S02]  /*5000*/  UIMAD.WIDE.U32 UR6, UR57, UR52, URZ ;  /* 0x00000034390672a5 */ /* 0x000fe4000f8e00ff */
[----:B------:R-:W-:Y:S02]  /*5010*/  UISETP.NE.AND UP0, UPT, UR54, 0x1, UPT ;  /* 0x000000013600788c */ /* 0x000fe4000bf05270 */
[----:B------:R-:W-:Y:S02]  /*5020*/  UIMAD.WIDE.U32 UR8, UR37, UR55, URZ ;  /* 0x00000037250872a5 */ /* 0x000fe4000f8e00ff */
[----:B------:R-:W-:Y:S02]  /*5030*/  UIMAD.WIDE.U32 UR10, UR38, UR52, URZ ;  /* 0x00000034260a72a5 */ /* 0x000fe4000f8e00ff */
[----:B------:R-:W-:Y:S02]  /*5040*/  UISETP.NE.AND UP1, UPT, UR43, 0x1, UPT ;  /* 0x000000012b00788c */ /* 0x000fe4000bf25270 */
[----:B------:R-:W-:Y:S01]  /*5050*/  UISETP.NE.AND UP2, UPT, UR42, 0x1, UPT ;  /* 0x000000012a00788c */ /* 0x000fe2000bf45270 */
[----:B------:R-:W-:Y:S02]  /*5060*/  UMOV UR4, UR5 ;  /* 0x0000000500047c82 */ /* 0x000fe40008000000 */
[----:B--2---:R-:W-:Y:S03]  /*5070*/  USHF.R.U32.HI UR5, URZ, UR12, UR4 ;  /* 0x0000000cff057299 */ /* 0x004fe60008011604 */
[----:B------:R-:W-:Y:S02]  /*5080*/  UMOV UR4, UR7 ;  /* 0x0000000700047c82 */ /* 0x000fe40008000000 */
[----:B------:R-:W-:Y:S02]  /*5090*/  USHF.R.U32.HI UR7, URZ, UR53, UR4 ;  /* 0x00000035ff077299 */ /* 0x000fe40008011604 */
[----:B------:R-:W-:Y:S02]  /*50a0*/  USEL UR4, UR56, UR5, !UP0 ;  /* 0x0000000538047287 */ /* 0x000fe4000c000000 */
[----:B------:R-:W-:Y:S01]  /*50b0*/  USEL UR7, UR57, UR7, !UP1 ;  /* 0x0000000739077287 */ /* 0x000fe2000c800000 */
[----:B------:R-:W-:Y:S01]  /*50c0*/  UMOV UR5, UR9 ;  /* 0x0000000900057c82 */ /* 0x000fe20008000000 */
[----:B------:R-:W-:Y:S02]  /*50d0*/  UIMAD.WIDE.U32 UR8, UR4, UR40, URZ ;  /* 0x00000028040872a5 */ /* 0x000fe4000f8e00ff */
[----:B------:R-:W-:Y:S03]  /*50e0*/  USHF.R.U32.HI UR6, URZ, UR12, UR5 ;  /* 0x0000000cff067299 */ /* 0x000fe60008011605 */
[----:B------:R-:W-:Y:S01]  /*50f0*/  UMOV UR5, UR11 ;  /* 0x0000000b00057c82 */ /* 0x000fe20008000000 */
[----:B------:R-:W-:Y:S02]  /*5100*/  UIMAD.WIDE.U32 UR10, UR7, UR40, URZ ;  /* 0x00000028070a72a5 */ /* 0x000fe4000f8e00ff */
[----:B------:R-:W-:Y:S02]  /*5110*/  USHF.R.U32.HI UR12, URZ, UR53, UR5 ;  /* 0x00000035ff0c7299 */ /* 0x000fe40008011605 */
[----:B------:R-:W-:Y:S01]  /*5120*/  USEL UR6, UR37, UR6, !UP0 ;  /* 0x0000000625067287 */ /* 0x000fe2000c000000 */
[----:B------:R-:W-:Y:S02]  /*5130*/  UMOV UR5, UR9 ;  /* 0x0000000900057c82 */ /* 0x000fe40008000000 */
[----:B------:R-:W-:Y:S01]  /*5140*/  UMOV UR10, UR11 ;  /* 0x0000000b000a7c82 */ /* 0x000fe20008000000 */
[----:B------:R-:W-:Y:S02]  /*5150*/  @UP2 USHF.R.U32.HI UR4, URZ, UR41, UR5 ;  /* 0x00000029ff042299 */ /* 0x000fe40008011605 */
[----:B------:R-:W-:Y:S02]  /*5160*/  @UP2 USHF.R.U32.HI UR7, URZ, UR41, UR10 ;  /* 0x00000029ff072299 */ /* 0x000fe4000801160a */
[----:B------:R-:W-:Y:S02]  /*5170*/  UIMAD UR4, UR42, UR4, URZ ;  /* 0x000000042a0472a4 */ /* 0x000fe4000f8e02ff */
[----:B------:R-:W-:Y:S02]  /*5180*/  UIMAD.WIDE.U32 UR10, UR6, UR40, URZ ;  /* 0x00000028060a72a5 */ /* 0x000fe4000f8e00ff */
[----:B------:R-:W-:Y:S02]  /*5190*/  USEL UR5, UR38, UR12, !UP1 ;  /* 0x0000000c26057287 */ /* 0x000fe4000c800000 */
[----:B------:R-:W-:Y:S02]  /*51a0*/  UIMAD UR8, UR42, UR7, URZ ;  /* 0x000000072a0872a4 */ /* 0x000fe4000f8e02ff */
[----:B------:R-:W-:Y:S03]  /*51b0*/  UISETP.GE.AND UP0, UPT, UR6, UR4, UPT ;  /* 0x000000040600728c */ /* 0x000fe6000bf06270 */
[----:B------:R-:W-:Y:S01]  /*51c0*/  UMOV UR4, UR11 ;  /* 0x0000000b00047c82 */ /* 0x000fe20008000000 */
[----:B------:R-:W-:Y:S02]  /*51d0*/  UISETP.GE.OR UP0, UPT, UR5, UR8, UP0 ;  /* 0x000000080500728c */ /* 0x000fe40008706670 */
[----:B------:R-:W-:Y:S02]  /*51e0*/  USHF.R.U32.HI UR4, URZ, UR41, UR4 ;  /* 0x00000029ff047299 */ /* 0x000fe40008011604 */
[----:B------:R-:W-:Y:S02]  /*51f0*/  UIMAD.WIDE.U32 UR8, UR5, UR40, URZ ;  /* 0x00000028050872a5 */ /* 0x000fe4000f8e00ff */
[----:B------:R-:W-:Y:S02]  /*5200*/  USEL UR11, UR6, UR4, !UP2 ;  /* 0x00000004060b7287 */ /* 0x000fe4000d000000 */
[----:B------:R-:W-:Y:S02]  /*5210*/  UIADD3 UR8, UPT, UPT, -UR5, URZ, URZ ;  /* 0x000000ff05087290 */ /* 0x000fe4000fffe1ff */
[----:B------:R-:W-:Y:S01]  /*5220*/  UIADD3 UR10, UPT, UPT, -UR11, URZ, URZ ;  /* 0x000000ff0b0a7290 */ /* 0x000fe2000fffe1ff */
[----:B------:R-:W-:Y:S01]  /*5230*/  @!UP0 UMOV UR4, UR9 ;  /* 0x0000000900048c82 */ /* 0x000fe20008000000 */
[----:B------:R-:W-:Y:S02]  /*5240*/  UIADD3 UR9, UPT, UPT, -UR6, URZ, URZ ;  /* 0x000000ff06097290 */ /* 0x000fe4000fffe1ff */
[----:B------:R-:W-:Y:S02]  /*5250*/  @!UP0 USHF.R.U32.HI UR4, URZ, UR41, UR4 ;  /* 0x00000029ff048299 */ /* 0x000fe40008011604 */
[----:B------:R-:W-:Y:S02]  /*5260*/  UIMAD UR10, UR42, UR10, UR6 ;  /* 0x0000000a2a0a72a4 */ /* 0x000fe4000f8e0206 */
[----:B------:R-:W-:Y:S04]  /*5270*/  @!UP0 USEL UR4, UR5, UR4, !UP2 ;  /* 0x0000000405048287 */ /* 0x000fe8000d000000 */
[----:B------:R-:W-:Y:S02]  /*5280*/  @!UP0 UIMAD UR10, UR7, UR10, UR4 ;  /* 0x0000000a070a82a4 */ /* 0x000fe4000f8e0204 */
[----:B------:R-:W-:Y:S02]  /*5290*/  @!UP0 UIADD3 UR11, UPT, UPT, UR11, -UR4, URZ ;  /* 0x800000040b0b8290 */ /* 0x000fe4000fffe0ff */
[----:B------:R-:W-:Y:S02]  /*52a0*/  UIMAD UR7, UR43, UR8, UR38 ;  /* 0x000000082b0772a4 */ /* 0x000fe4000f8e0226 */
[----:B------:R-:W-:Y:S02]  /*52b0*/  @!UP0 UIMAD UR6, UR11, UR42, UR5 ;  /* 0x0000002a0b0682a4 */ /* 0x000fe4000f8e0205 */
[----:B------:R-:W-:Y:S01]  /*52c0*/  UIMAD UR4, UR54, UR9, UR37 ;  /* 0x00000009360472a4 */ /* 0x000fe2000f8e0225 */
[----:B------:R-:W-:Y:S02]  /*52d0*/  @!UP0 UMOV UR5, UR10 ;  /* 0x0000000a00058c82 */ /* 0x000fe40008000000 */
[----:B------:R-:W-:Y:S02]  /*52e0*/  UIMAD UR38, UR5, UR43, UR7 ;  /* 0x0000002b052672a4 */ /* 0x000fe4000f8e0207 */
[----:B------:R-:W-:Y:S11]  /*52f0*/  UIMAD UR37, UR6, UR54, UR4 ;  /* 0x00000036062572a4 */ /* 0x000ff6000f8e0204 */
[----:B------:R-:W-:Y:S01]  /*5300*/  @!UPT UIADD3 URZ, UPT, UPT, URZ, URZ, URZ ;  /* 0x000000fffffff290 */ /* 0x000fe2000fffe0ff */
.L_x_88:
[----:B------:R-:W-:Y:S01]  /*5310*/  UISETP.NE.AND UP0, UPT, UR39, 0x1, UPT ;  /* 0x000000012700788c */ /* 0x000fe2000bf05270 */
[----:B------:R-:W-:Y:S01]  /*5320*/  IADD3 R87, PT, PT, R87, 0x1, RZ ;  /* 0x0000000157577810 */ /* 0x000fe20007ffe0ff */
[----:B------:R-:W-:Y:S02]  /*5330*/  USHF.L.U32 UR50, UR16, 0x6, URZ ;  /* 0x0000000610327899 */ /* 0x000fe400080006ff */
[----:B------:R-:W-:Y:S07]  /*5340*/  USHF.L.U32 UR49, UR20, 0x7, URZ ;  /* 0x0000000714317899 */ /* 0x000fee00080006ff */
[----:B------:R-:W2:Y:S01]  /*5350*/  @!UP0 LDCU.128 UR12, c[0x0][0xb10] ;  /* 0x00016200ff0c87ac */ /* 0x000ea20008000c00 */
[----:B------:R-:W3:Y:S01]  /*5360*/  @!UP0 LDCU UR5, c[0x0][0xb0c] ;  /* 0x00016180ff0587ac */ /* 0x000ee20008000800 */
[----:B------:R-:W4:Y:S01]  /*5370*/  @!UP0 LDCU UR10, c[0x0][0xb20] ;  /* 0x00016400ff0a87ac */ /* 0x000f220008000800 */
[----:B--2---:R-:W-:Y:S02]  /*5380*/  UIMAD.WIDE.U32 UR8, UR38, UR12, URZ ;  /* 0x0000000c260872a5 */ /* 0x004fe4000f8e00ff */
[----:B------:R-:W-:Y:S02]  /*5390*/  UIMAD.WIDE.U32 UR6, UR37, UR15, URZ ;  /* 0x0000000f250672a5 */ /* 0x000fe4000f8e00ff */
[----:B------:R-:W-:Y:S03]  /*53a0*/  @!UP0 UISETP.NE.AND UP1, UPT, UR14, 0x1, UPT ;  /* 0x000000010e00888c */ /* 0x000fe6000bf25270 */
[----:B------:R-:W-:Y:S01]  /*53b0*/  @!UP0 UMOV UR4, UR9 ;  /* 0x0000000900048c82 */ /* 0x000fe20008000000 */
[----:B---3--:R-:W-:Y:S02]  /*53c0*/  @!UP0 UISETP.NE.AND UP2, UPT, UR5, 0x1, UPT ;  /* 0x000000010500888c */ /* 0x008fe4000bf45270 */
[----:B------:R-:W-:Y:S01]  /*53d0*/  @!UP0 USHF.R.U32.HI UR4, URZ, UR13, UR4 ;  /* 0x0000000dff048299 */ /* 0x000fe20008011604 */
[----:B------:R-:W-:Y:S02]  /*53e0*/  @!UP0 UMOV UR6, UR7 ;  /* 0x0000000700068c82 */ /* 0x000fe40008000000 */
[----:B----4-:R-:W-:Y:S02]  /*53f0*/  @!UP0 USHF.R.U32.HI UR6, URZ, UR10, UR6 ;  /* 0x0000000aff068299 */ /* 0x010fe40008011606 */
[----:B------:R-:W-:Y:S02]  /*5400*/  @!UP0 USEL UR7, UR38, UR4, !UP2 ;  /* 0x0000000426078287 */ /* 0x000fe4000d000000 */
[----:B------:R-:W-:Y:S04]  /*5410*/  @!UP0 USEL UR6, UR37, UR6, !UP1 ;  /* 0x0000000625068287 */ /* 0x000fe8000c800000 */
[----:B------:R-:W-:Y:S02]  /*5420*/  @!UP0 UIADD3 UR4, UPT, UPT, -UR7, UR6, URZ ;  /* 0x0000000607048290 */ /* 0x000fe4000fffe1ff */
[----:B------:R-:W-:Y:S02]  /*5430*/  @!UP0 UIADD3 UR6, UPT, UPT, UR7, -UR6, URZ ;  /* 0x8000000607068290 */ /* 0x000fe4000fffe0ff */
[----:B------:R-:W-:Y:S02]  /*5440*/  @!UP0 UIMAD UR38, UR4, UR5, UR38 ;  /* 0x00000005042682a4 */ /* 0x000fe4000f8e0226 */
[----:B------:R-:W-:Y:S02]  /*5450*/  @!UP0 UIMAD UR37, UR6, UR14, UR37 ;  /* 0x0000000e062582a4 */ /* 0x000fe4000f8e0225 */
[----:B------:R-:W-:Y:S09]  /*5460*/  ULOP3.LUT UP0, URZ, UR63, 0x1b0, URZ, 0xc0, !UPT ;  /* 0x000001b03fff7892 */ /* 0x000ff2000f80c0ff */
[----:B------:R-:W-:Y:S05]  /*5470*/  BRA.U !UP0, `(.L_x_89) ;  /* 0x0000000108407547 */ /* 0x000fea000b800000 */
[----:B------:R-:W2:Y:S01]  /*5480*/  LDCU.64 UR8, c[0x4][0x80] ;  /* 0x01001000ff0877ac */ /* 0x000ea20008000a00 */
[----:B------:R-:W-:Y:S01]  /*5490*/  MOV R3, 0x0 ;  /* 0x0000000000037802 */ /* 0x000fe20000000f00 */
[----:B------:R-:W-:Y:S02]  /*54a0*/  HFMA2 R12, -RZ, RZ, 0, 5.9604644775390625e-08 ;  /* 0x00000001ff0c7431 */ /* 0x000fe400000001ff */
[----:B------:R-:W-:Y:S02]  /*54b0*/  IMAD.MOV.U32 R8, RZ, RZ, 0x70 ;  /* 0x00000070ff087424 */ /* 0x000fe400078e00ff */
[----:B------:R-:W-:Y:S01]  /*54c0*/  IMAD.MOV.U32 R13, RZ, RZ, RZ ;  /* 0x000000ffff0d7224 */ /* 0x000fe200078e00ff */
[----:B------:R-:W3:Y:S01]  /*54d0*/  LDCU.64 UR6, c[0x4][0x88] ;  /* 0x01001100ff0677ac */ /* 0x000ee20008000a00 */
[----:B------:R-:W4:Y:S01]  /*54e0*/  LDC.64 R2, c[0x4][R3] ;  /* 0x0100000003027b82 */ /* 0x000f220000000a00 */
[----:B------:R-:W1:Y:S01]  /*54f0*/  LDCU.64 UR4, c[0x4][0x8] ;  /* 0x01000100ff0477ac */ /* 0x000e620008000a00 */
[----:B--2---:R-:W-:Y:S01]  /*5500*/  MOV R5, UR9 ;  /* 0x0000000900057c02 */ /* 0x004fe20008000f00 */
[----:B------:R-:W-:Y:S01]  /*5510*/  IMAD.U32 R4, RZ, RZ, UR8 ;  /* 0x00000008ff047e24 */ /* 0x000fe2000f8e00ff */
[----:B---3--:R-:W-:Y:S01]  /*5520*/  MOV R7, UR7 ;  /* 0x0000000700077c02 */ /* 0x008fe20008000f00 */
[----:B------:R-:W-:Y:S01]  /*5530*/  IMAD.U32 R6, RZ, RZ, UR6 ;  /* 0x00000006ff067e24 */ /* 0x000fe2000f8e00ff */
[----:B-1----:R-:W-:Y:S01]  /*5540*/  MOV R11, UR5 ;  /* 0x00000005000b7c02 */ /* 0x002fe20008000f00 */
[----:B------:R-:W-:Y:S02]  /*5550*/  IMAD.U32 R10, RZ, RZ, UR4 ;  /* 0x00000004ff0a7e24 */ /* 0x000fe4000f8e00ff */
[----:B------:R-:W-:Y:S07]  /*5560*/  LEPC R20, `(.L_x_89) ;  /* 0x000000001014794e */ /* 0x000fee0000000000 */
[----:B----45:R-:W-:Y:S05]  /*5570*/  CALL.ABS.NOINC R2 ;  /* 0x0000000002007343 */ /* 0x030fea0003c00000 */
.L_x_89:
[----:B------:R-:W-:Y:S01]  /*5580*/  LOP3.LUT P0, RZ, R94, 0x1b0, RZ, 0xc0, !PT ;  /* 0x000001b05eff7812 */ /* 0x000fe2000780c0ff */
[----:B------:R-:W-:Y:S11]  /*5590*/  BSSY.RECONVERGENT B6, `(.L_x_90) ;  /* 0x0000013000067945 */ /* 0x000ff60003800200 */
[----:B------:R-:W-:Y:S01]  /*55a0*/  @!UPT UIADD3 URZ, UPT, UPT, URZ, URZ, URZ ;  /* 0x000000fffffff290 */ /* 0x000fe2000fffe0ff */
[----:B------:R-:W-:Y:S05]  /*55b0*/  @!P0 BRA `(.L_x_91) ;  /* 0x0000000000408947 */ /* 0x000fea0003800000 */
        /* <DEDUP_REMOVED lines=16> */
.L_x_91:
[----:B------:R-:W-:Y:S05]  /*56c0*/  BSYNC.RECONVERGENT B6 ;  /* 0x0000000000067941 */ /* 0x000fea0003800200 */
.L_x_90:
[----:B------:R-:W-:Y:S01]  /*56d0*/  R2UR UR4, R86 ;  /* 0x00000000560472ca */ /* 0x000fe200000e0000 */
[----:B------:R-:W-:Y:S01]  /*56e0*/  UISETP.NE.U32.AND UP0, UPT, UR60, URZ, UPT ;  /* 0x000000ff3c00728c */ /* 0x000fe2000bf05070 */
[----:B------:R-:W-:Y:S02]  /*56f0*/  ISETP.NE.U32.AND P4, PT, R82, RZ, PT ;  /* 0x000000ff5200720c */ /* 0x000fe40003f85070 */
[----:B------:R-:W-:Y:S01]  /*5700*/  ISETP.NE.U32.AND P2, PT, RZ, UR46, PT ;  /* 0x0000002eff007c0c */ /* 0x000fe2000bf45070 */
[----:B------:R-:W-:Y:S01]  /*5710*/  UISETP.NE.AND.EX UP1, UPT, UR61, URZ, UPT, UP0 ;  /* 0x000000ff3d00728c */ /* 0x000fe2000bf25300 */
[----:B------:R-:W-:Y:S01]  /*5720*/  ISETP.NE.AND.EX P4, PT, R83, RZ, PT, P4 ;  /* 0x000000ff5300720c */ /* 0x000fe20003f85340 */
[----:B------:R-:W-:Y:S01]  /*5730*/  UPLOP3.LUT UP0, UPT, UPT, UPT, UPT, 0x40, 0x4 ;  /* 0x000000000004789c */ /* 0x000fe20003f0e870 */
[----:B------:R-:W-:Y:S05]  /*5740*/  ISETP.NE.AND.EX P2, PT, RZ, UR47, PT, P2 ;  /* 0x0000002fff007c0c */ /* 0x000fea000bf45320 */
[----:B------:R-:W-:Y:S06]  /*5750*/  UISETP.NE.AND UP2, UPT, UR4, URZ, UPT ;  /* 0x000000ff0400728c */ /* 0x000fec000bf45270 */
[----:B------:R-:W-:Y:S05]  /*5760*/  PLOP3.LUT P1, PT, PT, PT, UP2, 0x80, 0x8 ;  /* 0x000000000008781c */ /* 0x000fea0003f2f028 */
[----:B------:R-:W-:Y:S06]  /*5770*/  @UP2 UPLOP3.LUT UP0, UPT, UPT, UPT, UP1, 0x80, 0x8 ;  /* 0x000000000008289c */ /* 0x000fec0003f0f010 */
[----:B------:R-:W-:Y:S01]  /*5780*/  PLOP3.LUT P0, PT, PT, PT, UP0, 0x80, 0x8 ;  /* 0x000000000008781c */ /* 0x000fe20003f0f008 */
[----:B------:R-:W-:Y:S01]  /*5790*/  @!UPT UIADD3 URZ, UPT, UPT, URZ, URZ, URZ ;  /* 0x000000fffffff290 */ /* 0x000fe2000fffe0ff */
[----:B------:R-:W-:Y:S11]  /*57a0*/  BRA.U !UP1, `(.L_x_92) ;  /* 0x00000001093c7547 */ /* 0x000ff6000b800000 */
[----:B------:R-:W-:Y:S01]  /*57b0*/  UISETP.NE.U32.AND UP0, UPT, UR46, URZ, UPT ;  /* 0x000000ff2e00728c */ /* 0x000fe2000bf05070 */
[----:B-1----:R-:W-:Y:S01]  /*57c0*/  HFMA2 R0, -RZ, RZ, 0, 5.9604644775390625e-08 ;  /* 0x00000001ff007431 */ /* 0x002fe200000001ff */
[----:B------:R-:W1:Y:S01]  /*57d0*/  LDCU.64 UR8, c[0x0][0x358] ;  /* 0x00006b00ff0877ac */ /* 0x000e620008000a00 */
[----:B------:R-:W-:Y:S01]  /*57e0*/  IMAD.MOV.U32 R84, RZ, RZ, 0x1 ;  /* 0x00000001ff547424 */ /* 0x000fe200078e00ff */
[----:B------:R-:W-:Y:S06]  /*57f0*/  UISETP.NE.AND.EX UP0, UPT, UR47, URZ, UPT, UP0 ;  /* 0x000000ff2f00728c */ /* 0x000fec000bf05300 */
[----:B------:R-:W-:Y:S05]  /*5800*/  PLOP3.LUT P3, PT, PT, PT, UP0, 0x80, 0x8 ;  /* 0x000000000008781c */ /* 0x000fea0003f6f008 */
[----:B------:R-:W2:Y:S01]  /*5810*/  @UP0 LDCU.64 UR4, c[0x0][0x888] ;  /* 0x00011100ff0407ac */ /* 0x000ea20008000a00 */
[----:B------:R-:W-:Y:S07]  /*5820*/  @UP0 UIMAD UR6, UR36, UR60, URZ ;  /* 0x0000003c240602a4 */ /* 0x000fee000f8e02ff */
[----:B------:R-:W-:Y:S01]  /*5830*/  @!P3 PRMT R84, R0, 0x7610, R84 ;  /* 0x000076100054b816 */ /* 0x000fe20000000054 */
[----:B--2---:R-:W-:Y:S06]  /*5840*/  @UP0 UIMAD.WIDE UR4, UR6, 0x4, UR4 ;  /* 0x00000004060408a5 */ /* 0x004fec000f8e0204 */
[----:B------:R-:W-:Y:S01]  /*5850*/  IMAD.U32 R2, RZ, RZ, UR4 ;  /* 0x00000004ff027e24 */ /* 0x000fe2000f8e00ff */
[----:B------:R-:W-:Y:S04]  /*5860*/  MOV R3, UR5 ;  /* 0x0000000500037c02 */ /* 0x000fe80008000f00 */
[----:B------:R-:W2:Y:S01]  /*5870*/  @!UP0 LDCU UR4, c[0x0][0x880] ;  /* 0x00011000ff0487ac */ /* 0x000ea20008000800 */
[----:B-1---5:R3:W5:Y:S02]  /*5880*/  @P3 LDG.E R41, desc[UR8][R2.64] ;  /* 0x0000000802293981 */ /* 0x022764000c1e1900 */
[----:B--23--:R-:W-:Y:S02]  /*5890*/  @!P3 IMAD.U32 R41, RZ, RZ, UR4 ;  /* 0x00000004ff29be24 */ /* 0x00cfe4000f8e00ff */
.L_x_92:
[----:B------:R-:W-:Y:S05]  /*58a0*/  @!P4 BRA `(.L_x_93) ;  /* 0x000000000024c947 */ /* 0x000fea0003800000 */
[----:B------:R-:W-:Y:S01]  /*58b0*/  ISETP.NE.U32.AND P3, PT, R80, RZ, PT ;  /* 0x000000ff5000720c */ /* 0x000fe20003f65070 */
[----:B------:R-:W2:Y:S03]  /*58c0*/  LDCU.64 UR4, c[0x0][0x358] ;  /* 0x00006b00ff0477ac */ /* 0x000ea60008000a00 */
[----:B------:R-:W-:Y:S11]  /*58d0*/  ISETP.NE.AND.EX P3, PT, R81, RZ, PT, P3 ;  /* 0x000000ff5100720c */ /* 0x000ff60003f65330 */
[----:B------:R-:W-:Y:S02]  /*58e0*/  @!UPT UIADD3 URZ, UPT, UPT, URZ, URZ, URZ ;  /* 0x000000fffffff290 */ /* 0x000fe4000fffe0ff */
[----:B------:R-:W3:Y:S01]  /*58f0*/  @P3 LDC.64 R2, c[0x0][0x8a8] ;  /* 0x00022a00ff023b82 */ /* 0x000ee20000000a00 */
[----:B-1----:R-:W-:Y:S04]  /*5900*/  @P3 IMAD R0, R82, UR36, RZ ;  /* 0x0000002452003c24 */ /* 0x002fe8000f8e02ff */
[----:B---3--:R-:W-:Y:S05]  /*5910*/  @P3 IMAD.WIDE R2, R0, 0x4, R2 ;  /* 0x0000000400023825 */ /* 0x008fea00078e0202 */
[----:B--2--5:R2:W5:Y:S02]  /*5920*/  @P3 LDG.E R38, desc[UR4][R2.64] ;  /* 0x0000000402263981 */ /* 0x024564000c1e1900 */
[----:B--2---:R-:W3:Y:S02]  /*5930*/  @!P3 LDC R38, c[0x0][0x8a0] ;  /* 0x00022800ff26bb82 */ /* 0x004ee40000000800 */
.L_x_93:
[----:B-----5:R-:W-:Y:S01]  /*5940*/  FSETP.NEU.AND P4, PT, R41, RZ, PT ;  /* 0x000000ff2900720b */ /* 0x020fe20003f8d000 */
[----:B------:R-:W-:Y:S01]  /*5950*/  BSSY B1, `(.L_x_94) ;  /* 0x0000042000017945 */ /* 0x000fe20003800000 */
[----:B------:R-:W-:Y:S01]  /*5960*/  SEL R5, RZ, 0xffffffff, P2 ;  /* 0xffffffffff057807 */ /* 0x000fe20001000000 */
[----:B------:R-:W-:Y:S01]  /*5970*/  IMAD.MOV.U32 R102, RZ, RZ, 0x1 ;  /* 0x00000001ff667424 */ /* 0x000fe200078e00ff */
[----:B------:R-:W-:Y:S02]  /*5980*/  LOP3.LUT P3, RZ, R84, 0xff, RZ, 0xc0, !PT ;  /* 0x000000ff54ff7812 */ /* 0x000fe4000786c0ff */
[----:B------:R-:W-:Y:S02]  /*5990*/  CS2R R78, SRZ ;  /* 0x00000000004e7805 */ /* 0x000fe4000001ff00 */
[----:B------:R-:W-:Y:S02]  /*59a0*/  @P1 SEL R4, RZ, 0xffffffff, P4 ;  /* 0xffffffffff041807 */ /* 0x000fe40002000000 */
[----:B------:R-:W-:Y:S02]  /*59b0*/  CS2R R76, SRZ ;  /* 0x00000000004c7805 */ /* 0x000fe4000001ff00 */
[----:B------:R-:W-:Y:S02]  /*59c0*/  LEA R2, R90, UR44, 0x3 ;  /* 0x0000002c5a027c11 */ /* 0x000fe4000f8e18ff */
[----:B------:R-:W-:Y:S02]  /*59d0*/  CS2R R74, SRZ ;  /* 0x00000000004a7805 */ /* 0x000fe4000001ff00 */
[----:B------:R-:W-:Y:S02]  /*59e0*/  @P0 SEL R4, R5, R4, !P3 ;  /* 0x0000000405040207 */ /* 0x000fe40005800000 */
[----:B------:R-:W-:Y:S02]  /*59f0*/  CS2R R72, SRZ ;  /* 0x0000000000487805 */ /* 0x000fe4000001ff00 */
[----:B------:R-:W-:Y:S02]  /*5a00*/  LEA R100, R36, UR44, 0x3 ;  /* 0x0000002c24647c11 */ /* 0x000fe4000f8e18ff */
[----:B------:R-:W-:Y:S02]  /*5a10*/  @P1 LOP3.LUT R4, R4, 0x1, RZ, 0xc0, !PT ;  /* 0x0000000104041812 */ /* 0x000fe400078ec0ff */
[----:B------:R-:W-:Y:S02]  /*5a20*/  SHF.L.U32 R3, R92, 0x1f, RZ ;  /* 0x0000001f5c037819 */ /* 0x000fe400000006ff */
[----:B------:R-:W-:Y:S02]  /*5a30*/  ISETP.NE.U32.OR P6, PT, R4, 0x1, !P1 ;  /* 0x000000010400780c */ /* 0x000fe40004fc5470 */
[----:B------:R-:W-:Y:S02]  /*5a40*/  PLOP3.LUT P2, PT, PT, PT, UP1, 0x80, 0x8 ;  /* 0x000000000008781c */ /* 0x000fe40003f4f018 */
[C---:B------:R-:W-:Y:S02]  /*5a50*/  LEA.HI R39, R36.reuse, R36, RZ, 0x1 ;  /* 0x0000002424277211 */ /* 0x040fe400078f08ff */
[----:B------:R-:W-:Y:S02]  /*5a60*/  SEL R4, RZ, 0xffffffff, P4 ;  /* 0xffffffffff047807 */ /* 0x000fe40002000000 */
[----:B------:R-:W-:Y:S01]  /*5a70*/  P2R R96, PR, RZ, 0x40 ;  /* 0x00000040ff607803 */ /* 0x000fe20000000000 */
[C---:B-1----:R-:W-:Y:S01]  /*5a80*/  IMAD.SHL.U32 R0, R39.reuse, 0x40, RZ ;  /* 0x0000004027007824 */ /* 0x042fe200078e00ff */
[----:B------:R-:W-:Y:S03]  /*5a90*/  LOP3.LUT R39, R39, 0xffe, RZ, 0xc0, !PT ;  /* 0x00000ffe27277812 */ /* 0x000fe600078ec0ff */
[----:B------:R-:W-:Y:S02]  /*5aa0*/  @P6 SHF.L.U32 R7, R89, 0x1f, RZ ;  /* 0x0000001f59076819 */ /* 0x000fe400000006ff */
[----:B------:R-:W-:Y:S01]  /*5ab0*/  @P2 SEL R4, R5, R4, !P3 ;  /* 0x0000000405042207 */ /* 0x000fe20005800000 */
[----:B------:R-:W-:Y:S01]  /*5ac0*/  IMAD.IADD R39, R36, 0x1, -R39 ;  /* 0x0000000124277824 */ /* 0x000fe200078e0a27 */
[----:B------:R-:W1:Y:S01]  /*5ad0*/  @P6 SYNCS.PHASECHK.TRANS64.TRYWAIT P1, [R2+URZ+0x50], R7 ;  /* 0x00005007020065a7 */ /* 0x000e6200080211ff */
[----:B------:R-:W-:Y:S02]  /*5ae0*/  LOP3.LUT R0, R0, 0xffffff80, RZ, 0xc0, !PT ;  /* 0xffffff8000007812 */ /* 0x000fe400078ec0ff */
[----:B------:R-:W-:Y:S03]  /*5af0*/  LOP3.LUT R4, R4, 0x1, RZ, 0xc0, !PT ;  /* 0x0000000104047812 */ /* 0x000fe600078ec0ff */
[----:B------:R-:W-:Y:S01]  /*5b00*/  IMAD.IADD R0, R37, 0x1, R0 ;  /* 0x0000000125007824 */ /* 0x000fe200078e0200 */
[----:B------:R-:W-:Y:S03]  /*5b10*/  ISETP.NE.U32.AND P5, PT, R4, 0x1, PT ;  /* 0x000000010400780c */ /* 0x000fe60003fa5070 */
[----:B------:R-:W-:Y:S01]  /*5b20*/  IMAD R39, R39, 0x100000, R0 ;  /* 0x0010000027277824 */ /* 0x000fe200078e0200 */
[----:B------:R-:W-:Y:S01]  /*5b30*/  P2R R103, PR, RZ, 0x20 ;  /* 0x00000020ff677803 */ /* 0x000fe20000000000 */
[----:B------:R2:W4:Y:S01]  /*5b40*/  SYNCS.PHASECHK.TRANS64.TRYWAIT P0, [R100+URZ+0xa0], R3 ;  /* 0x0000a003640075a7 */ /* 0x00052200080011ff */
[----:B-1----:R-:W-:Y:S01]  /*5b50*/  @P6 SEL R102, RZ, 0x1, !P1 ;  /* 0x00000001ff666807 */ /* 0x002fe20004800000 */
[----:B--2---:R-:W-:Y:S06]  /*5b60*/  @!P6 BRA `(.L_x_95) ;  /* 0x000000000080e947 */ /* 0x004fec0003800000 */
[----:B------:R-:W-:Y:S01]  /*5b70*/  @P5 IMAD R6, R90, 0x1000, R71 ;  /* 0x000010005a065824 */ /* 0x000fe200078e0247 */
[----:B------:R-:W1:Y:S01]  /*5b80*/  S2R R0, SR_CgaCtaId ;  /* 0x0000000000007919 */ /* 0x000e620000008800 */
[----:B------:R-:W-:Y:S01]  /*5b90*/  ISETP.NE.AND P1, PT, R102, RZ, PT ;  /* 0x000000ff6600720c */ /* 0x000fe20003f25270 */
[----:B------:R-:W-:Y:S01]  /*5ba0*/  BSSY B0, `(.L_x_96) ;  /* 0x000000b000007945 */ /* 0x000fe20003800000 */
[----:B------:R-:W-:Y:S01]  /*5bb0*/  @P5 VIADD R4, R6, UR44 ;  /* 0x0000002c06045c36 */ /* 0x000fe20008000000 */
[----:B------:R-:W-:Y:S02]  /*5bc0*/  CS2R R74, SRZ ;  /* 0x00000000004a7805 */ /* 0x000fe4000001ff00 */
[----:B------:R-:W-:Y:S02]  /*5bd0*/  CS2R R72, SRZ ;  /* 0x0000000000487805 */ /* 0x000fe4000001ff00 */
[----:B------:R-:W-:Y:S01]  /*5be0*/  CS2R R78, SRZ ;  /* 0x00000000004e7805 */ /* 0x000fe2000001ff00 */
[----:B------:R-:W-:Y:S01]  /*5bf0*/  @P5 IMAD R4, R93, -0x10, R4 ;  /* 0xfffffff05d045824 */ /* 0x000fe200078e0204 */
[----:B------:R-:W-:Y:S04]  /*5c00*/  CS2R R76, SRZ ;  /* 0x00000000004c7805 */ /* 0x000fe8000001ff00 */
[----:B------:R-:W-:Y:S05]  /*5c10*/  @P1 BRA `(.L_x_97) ;  /* 0x00000000000c1947 */ /* 0x000fea0003800000 */
[----:B------:R-:W-:Y:S04]  /*5c20*/  SHF.L.U32 R5, R89, 0x1f, RZ ;  /* 0x0000001f59057819 */ /* 0x000fe800000006ff */
[----:B------:R-:W2:Y:S02]  /*5c30*/  SYNCS.PHASECHK.TRANS64.TRYWAIT P1, [R2+URZ+0x50], R5 ;  /* 0x00005005020075a7 */ /* 0x000ea400080211ff */
[----:B--2---:R-:W-:Y:S05]  /*5c40*/  @!P1 BRA `(.L_x_98) ;  /* 0x00000024000c9947 */ /* 0x004fea0003800000 */
.L_x_97:
[----:B------:R-:W-:Y:S05]  /*5c50*/  BSYNC B0 ;  /* 0x0000000000007941 */ /* 0x000fea0003800000 */
.L_x_96:
[----:B------:R-:W-:Y:S01]  /*5c60*/  ISETP.NE.AND P1, PT, R103, RZ, PT ;  /* 0x000000ff6700720c */ /* 0x000fe20003f25270 */
[----:B--2---:R-:W-:Y:S02]  /*5c70*/  VIADD R5, R2, 0x60 ;  /* 0x0000006002057836 */ /* 0x004fe40000000000 */
[----:B------:R-:W-:Y:S03]  /*5c80*/  VIADD R90, R90, 0x1 ;  /* 0x000000015a5a7836 */ /* 0x000fe60000000000 */
[----:B-1----:R-:W-:Y:S07]  /*5c90*/  PRMT R0, R0, 0x654, R5 ;  /* 0x0000065400007816 */ /* 0x002fee0000000005 */
[----:B------:R1:W2:Y:S04]  /*5ca0*/  @P1 LDS.128 R72, [R6+UR44+0x200] ;  /* 0x0002002c06481984 */ /* 0x0002a80008000c00 */
[----:B------:R1:W1:Y:S01]  /*5cb0*/  @P1 LDS.128 R76, [R4+0x210] ;  /* 0x00021000044c1984 */ /* 0x0002620000000c00 */
[C---:B------:R-:W-:Y:S01]  /*5cc0*/  ISETP.NE.AND P1, PT, R90.reuse, 0x2, PT ;  /* 0x000000025a00780c */ /* 0x040fe20003f25270 */
[----:B------:R-:W-:Y:S01]  /*5cd0*/  @!PT LDS RZ, [RZ] ;  /* 0x00000000fffff984 */ /* 0x000fe20000000800 */
[----:B------:R-:W-:Y:S01]  /*5ce0*/  @!PT LDS RZ, [RZ] ;  /* 0x00000000fffff984 */ /* 0x000fe20000000800 */
[----:B------:R-:W-:Y:S01]  /*5cf0*/  @!PT LDS RZ, [RZ] ;  /* 0x00000000fffff984 */ /* 0x000fe20000000800 */
[----:B------:R-:W-:Y:S01]  /*5d00*/  @!PT LDS RZ, [RZ] ;  /* 0x00000000fffff984 */ /* 0x000fe20000000800 */
[----:B------:R5:W-:Y:S06]  /*5d10*/  MEMBAR.ALL.CTA ;  /* 0x0000000000007992 */ /* 0x000bec0000008000 */
[----:B-----5:R-:W5:Y:S01]  /*5d20*/  FENCE.VIEW.ASYNC.S ;  /* 0x00000000000073c6 */ /* 0x020f620000000000 */
[----:B------:R-:W-:Y:S01]  /*5d30*/  SEL R90, R90, RZ, P1 ;  /* 0x000000ff5a5a7207 */ /* 0x000fe20000800000 */
[----:B-----5:R5:W-:Y:S02]  /*5d40*/  SYNCS.ARRIVE.TRANS64.RED.A1T0 RZ, [R0+URZ], RZ ;  /* 0x000000ff00ff79a7 */ /* 0x020be400081004ff */
[----:B-----5:R-:W-:Y:S04]  /*5d50*/  SEL R0, RZ, 0x1, P1 ;  /* 0x00000001ff007807 */ /* 0x020fe80000800000 */
[----:B--2---:R-:W-:Y:S02]  /*5d60*/  LOP3.LUT R89, R89, R0, RZ, 0x3c, !PT ;  /* 0x0000000059597212 */ /* 0x004fe400078e3cff */
.L_x_95:
[----:B------:R-:W-:Y:S05]  /*5d70*/  BSYNC B1 ;  /* 0x0000000000017941 */ /* 0x000fea0003800000 */
.L_x_94:
[----:B------:R-:W-:Y:S04]  /*5d80*/  SHF.R.U32.HI R0, RZ, 0x15, R39 ;  /* 0x00000015ff007819 */ /* 0x000fe80000011627 */
[----:B------:R-:W-:Y:S01]  /*5d90*/  LOP3.LUT P1, RZ, R0, 0x3, R85, 0x48, !PT ;  /* 0x0000000300ff7812 */ /* 0x000fe20007824855 */
[----:B------:R-:W-:Y:S01]  /*5da0*/  @!UPT UIADD3 URZ, UPT, UPT, URZ, URZ, URZ ;  /* 0x000000fffffff290 */ /* 0x000fe2000fffe0ff */
[----:B----4-:R-:W-:Y:S11]  /*5db0*/  @P0 BRA `(.L_x_99) ;  /* 0x0000000000080947 */ /* 0x010ff60003800000 */
[----:B------:R-:W2:Y:S02]  /*5dc0*/  SYNCS.PHASECHK.TRANS64.TRYWAIT P0, [R100+URZ+0xa0], R3 ;  /* 0x0000a003640075a7 */ /* 0x000ea400080011ff */
[----:B--2---:R-:W-:Y:S05]  /*5dd0*/  @!P0 BRA `(.L_x_100) ;  /* 0x0000002000bc8947 */ /* 0x004fea0003800000 */
.L_x_99:
[----:B------:R-:W-:Y:S05]  /*5de0*/  @!P1 BRA `(.L_x_101) ;  /* 0x0000000000409947 */ /* 0x000fea0003800000 */
[----:B------:R-:W4:Y:S01]  /*5df0*/  LDCU.64 UR8, c[0x4][0x70] ;  /* 0x01000e00ff0877ac */ /* 0x000f220008000a00 */
[----:B--2---:R-:W-:Y:S01]  /*5e00*/  MOV R3, 0x0 ;  /* 0x0000000000037802 */ /* 0x004fe20000000f00 */
[----:B------:R-:W-:Y:S02]  /*5e10*/  HFMA2 R12, -RZ, RZ, 0, 5.9604644775390625e-08 ;  /* 0x00000001ff0c7431 */ /* 0x000fe400000001ff */
[----:B------:R-:W-:Y:S02]  /*5e20*/  IMAD.MOV.U32 R8, RZ, RZ, 0x192 ;  /* 0x00000192ff087424 */ /* 0x000fe400078e00ff */
[----:B------:R-:W-:Y:S01]  /*5e30*/  IMAD.MOV.U32 R13, RZ, RZ, RZ ;  /* 0x000000ffff0d7224 */ /* 0x000fe200078e00ff */
[----:B------:R-:W2:Y:S01]  /*5e40*/  LDCU.64 UR6, c[0x4][0x78] ;  /* 0x01000f00ff0677ac */ /* 0x000ea20008000a00 */
[----:B------:R-:W3:Y:S01]  /*5e50*/  LDC.64 R2, c[0x4][R3] ;  /* 0x0100000003027b82 */ /* 0x000ee20000000a00 */
[----:B------:R-:W5:Y:S01]  /*5e60*/  LDCU.64 UR4, c[0x4][0x10] ;  /* 0x01000200ff0477ac */ /* 0x000f620008000a00 */
[----:B----4-:R-:W-:Y:S01]  /*5e70*/  MOV R5, UR9 ;  /* 0x0000000900057c02 */ /* 0x010fe20008000f00 */
[----:B-1----:R-:W-:Y:S01]  /*5e80*/  IMAD.U32 R4, RZ, RZ, UR8 ;  /* 0x00000008ff047e24 */ /* 0x002fe2000f8e00ff */
[----:B--2---:R-:W-:Y:S01]  /*5e90*/  MOV R7, UR7 ;  /* 0x0000000700077c02 */ /* 0x004fe20008000f00 */
[----:B------:R-:W-:Y:S01]  /*5ea0*/  IMAD.U32 R6, RZ, RZ, UR6 ;  /* 0x00000006ff067e24 */ /* 0x000fe2000f8e00ff */
[----:B-----5:R-:W-:Y:S01]  /*5eb0*/  MOV R11, UR5 ;  /* 0x00000005000b7c02 */ /* 0x020fe20008000f00 */
[----:B------:R-:W-:Y:S02]  /*5ec0*/  IMAD.U32 R10, RZ, RZ, UR4 ;  /* 0x00000004ff0a7e24 */ /* 0x000fe4000f8e00ff */
[----:B------:R-:W-:Y:S07]  /*5ed0*/  LEPC R20, `(.L_x_101) ;  /* 0x000000001014794e */ /* 0x000fee0000000000 */
[----:B---3--:R-:W-:Y:S05]  /*5ee0*/  CALL.ABS.NOINC R2 ;  /* 0x0000000002007343 */ /* 0x008fea0003c00000 */
.L_x_101:
[-C--:B------:R-:W-:Y:S01]  /*5ef0*/  F2FP.F16.E5M2.UNPACK_B R42, R72.reuse ;  /* 0x00000048ff2a723e */ /* 0x080fe200020004ff */
[----:B------:R-:W-:Y:S05]  /*5f00*/  WARPSYNC.ALL ;  /* 0x0000000000007948 */ /* 0x000fea0003800000 */
[----:B------:R-:W-:Y:S01]  /*5f10*/  R2UR UR4, R39 ;  /* 0x00000000270472ca */ /* 0x000fe200000e0000 */
[--C-:B------:R-:W-:Y:S01]  /*5f20*/  HADD2.F32 R40, -RZ, R42.reuse.H0_H0 ;  /* 0x2000002aff287230 */ /* 0x100fe20000004100 */
[----:B------:R-:W-:Y:S01]  /*5f30*/  F2FP.F16.E5M2.UNPACK_B R43, R72.H1 ;  /* 0x00000048ff2b723e */ /* 0x000fe200030004ff */
[----:B------:R-:W-:Y:S01]  /*5f40*/  HADD2.F32 R42, -RZ, R42.H1_H1 ;  /* 0x3000002aff2a7230 */ /* 0x000fe20000004100 */
[-C--:B------:R-:W-:Y:S01]  /*5f50*/  F2FP.F16.E5M2.UNPACK_B R45, R73.reuse ;  /* 0x00000049ff2d723e */ /* 0x080fe200020004ff */
[----:B------:R-:W-:Y:S01]  /*5f60*/  BSSY.RECONVERGENT B0, `(.L_x_102) ;  /* 0x0000099000007945 */ /* 0x000fe20003800200 */
[----:B------:R-:W-:Y:S01]  /*5f70*/  F2FP.F16.E5M2.UNPACK_B R47, R73.H1 ;  /* 0x00000049ff2f723e */ /* 0x000fe200030004ff */
[--C-:B------:R-:W-:Y:S01]  /*5f80*/  HADD2.F32 R44, -RZ, R43.reuse.H0_H0 ;  /* 0x2000002bff2c7230 */ /* 0x100fe20000004100 */
[-C--:B------:R-:W-:Y:S01]  /*5f90*/  F2FP.F16.E5M2.UNPACK_B R49, R74.reuse ;  /* 0x0000004aff31723e */ /* 0x080fe200020004ff */
[----:B------:R-:W-:Y:S01]  /*5fa0*/  HADD2.F32 R46, -RZ, R43.H1_H1 ;  /* 0x3000002bff2e7230 */ /* 0x000fe20000004100 */
[----:B------:R-:W-:Y:S01]  /*5fb0*/  F2FP.F16.E5M2.UNPACK_B R51, R74.H1 ;  /* 0x0000004aff33723e */ /* 0x000fe200030004ff */
[--C-:B------:R-:W-:Y:S01]  /*5fc0*/  HADD2.F32 R43, -RZ, R45.reuse.H0_H0 ;  /* 0x2000002dff2b7230 */ /* 0x100fe20000004100 */
[-C--:B------:R-:W-:Y:S01]  /*5fd0*/  F2FP.F16.E5M2.UNPACK_B R53, R75.reuse ;  /* 0x0000004bff35723e */ /* 0x080fe200020004ff */
[----:B-1----:R-:W-:Y:S01]  /*5fe0*/  LDTM.16dp32bit_t0_t15.x32 R4, tmem[UR4] ;  /* 0x00000004000479ee */ /* 0x002fe20008a80000 */
[----:B------:R-:W3:Y:S01]  /*5ff0*/  LDTM.16dp32bit_t16_t31.x32 R4, tmem[UR4+0x20] ;  /* 0x00002004000479ee */ /* 0x000ee20008aa0000 */
[----:B------:R-:W-:Y:S01]  /*6000*/  ISETP.NE.AND P6, PT, R96, RZ, PT ;  /* 0x000000ff6000720c */ /* 0x000fe20003fc5270 */
[----:B------:R-:W-:Y:S01]  /*6010*/  HADD2.F32 R48, -RZ, R45.H1_H1 ;  /* 0x3000002dff307230 */ /* 0x000fe20000004100 */
[----:B------:R-:W-:Y:S01]  /*6020*/  IADD3 R109, PT, PT, R71, UR44, RZ ;  /* 0x0000002c476d7c10 */ /* 0x000fe2000fffe0ff */
[----:B------:R-:W-:Y:S01]  /*6030*/  HADD2.F32 R52, -RZ, R49.H1_H1 ;  /* 0x30000031ff347230 */ /* 0x000fe20000004100 */
[----:B------:R-:W-:Y:S01]  /*6040*/  SHF.L.U32 R108, R88, 0x4, RZ ;  /* 0x00000004586c7819 */ /* 0x000fe200000006ff */
[----:B------:R-:W-:Y:S01]  /*6050*/  HADD2.F32 R56, -RZ, R53.H1_H1 ;  /* 0x30000035ff387230 */ /* 0x000fe20000004100 */
[----:B------:R-:W-:Y:S01]  /*6060*/  F2FP.F16.E5M2.UNPACK_B R55, R75.H1 ;  /* 0x0000004bff37723e */ /* 0x000fe200030004ff */
[--C-:B------:R-:W-:Y:S01]  /*6070*/  HADD2.F32 R45, -RZ, R47.reuse.H0_H0 ;  /* 0x2000002fff2d7230 */ /* 0x100fe20000004100 */
[----:B------:R-:W-:Y:S01]  /*6080*/  IADD3 R101, PT, PT, R109, R108, RZ ;  /* 0x0000006c6d657210 */ /* 0x000fe20007ffe0ff */
[----:B------:R-:W-:Y:S01]  /*6090*/  HADD2.F32 R50, -RZ, R47.H1_H1 ;  /* 0x3000002fff327230 */ /* 0x000fe20000004100 */
[-C--:B------:R-:W-:Y:S01]  /*60a0*/  F2FP.F16.E5M2.UNPACK_B R57, R76.reuse ;  /* 0x0000004cff39723e */ /* 0x080fe200020004ff */
[----:B------:R-:W-:Y:S01]  /*60b0*/  HADD2.F32 R47, -RZ, R49.H0_H0 ;  /* 0x20000031ff2f7230 */ /* 0x000fe20000004100 */
[----:B------:R-:W-:Y:S01]  /*60c0*/  F2FP.F16.E5M2.UNPACK_B R59, R76.H1 ;  /* 0x0000004cff3b723e */ /* 0x000fe200030004ff */
[----:B------:R-:W-:Y:S01]  /*60d0*/  HADD2.F32 R49, -RZ, R51.H0_H0 ;  /* 0x20000033ff317230 */ /* 0x000fe20000004100 */
[-C--:B------:R-:W-:Y:S01]  /*60e0*/  F2FP.F16.E5M2.UNPACK_B R61, R77.reuse ;  /* 0x0000004dff3d723e */ /* 0x080fe200020004ff */
[----:B------:R-:W-:Y:S01]  /*60f0*/  HADD2.F32 R60, -RZ, R57.H1_H1 ;  /* 0x30000039ff3c7230 */ /* 0x000fe20000004100 */
[----:B------:R-:W-:Y:S01]  /*6100*/  F2FP.F16.E5M2.UNPACK_B R63, R77.H1 ;  /* 0x0000004dff3f723e */ /* 0x000fe200030004ff */
[----:B------:R-:W-:Y:S01]  /*6110*/  HADD2.F32 R54, -RZ, R51.H1_H1 ;  /* 0x30000033ff367230 */ /* 0x000fe20000004100 */
[-C--:B------:R-:W-:Y:S01]  /*6120*/  F2FP.F16.E5M2.UNPACK_B R65, R78.reuse ;  /* 0x0000004eff41723e */ /* 0x080fe200020004ff */
[----:B------:R-:W-:Y:S01]  /*6130*/  HADD2.F32 R51, -RZ, R53.H0_H0 ;  /* 0x20000035ff337230 */ /* 0x000fe20000004100 */
[----:B------:R-:W-:Y:S01]  /*6140*/  F2FP.F16.E5M2.UNPACK_B R67, R78.H1 ;  /* 0x0000004eff43723e */ /* 0x000fe200030004ff */
[----:B------:R-:W-:Y:S01]  /*6150*/  HADD2.F32 R64, -RZ, R61.H1_H1 ;  /* 0x3000003dff407230 */ /* 0x000fe20000004100 */
[----:B------:R-:W-:Y:S01]  /*6160*/  ISETP.NE.AND P0, PT, R95, RZ, PT ;  /* 0x000000ff5f00720c */ /* 0x000fe20003f05270 */
[C---:B---3--:R-:W-:Y:S01]  /*6170*/  FMUL R0, R38.reuse, R4 ;  /* 0x0000000426007220 */ /* 0x048fe20000400000 */
[C---:B------:R-:W-:Y:S01]  /*6180*/  FMUL R2, R38.reuse, R5 ;  /* 0x0000000526027220 */ /* 0x040fe20000400000 */
[C---:B------:R-:W-:Y:S01]  /*6190*/  FMUL R4, R38.reuse, R8 ;  /* 0x0000000826047220 */ /* 0x040fe20000400000 */
[C---:B------:R-:W-:Y:S01]  /*61a0*/  FMUL R5, R38.reuse, R9 ;  /* 0x0000000926057220 */ /* 0x040fe20000400000 */
[C---:B------:R-:W-:Y:S01]  /*61b0*/  FFMA R0, R41.reuse, R40, R0 ;  /* 0x0000002829007223 */ /* 0x040fe20000000000 */
[C---:B------:R-:W-:Y:S01]  /*61c0*/  FFMA R2, R41.reuse, R42, R2 ;  /* 0x0000002a29027223 */ /* 0x040fe20000000002 */
[C---:B------:R-:W-:Y:S01]  /*61d0*/  FMUL R8, R38.reuse, R12 ;  /* 0x0000000c26087220 */ /* 0x040fe20000400000 */
[C---:B------:R-:W-:Y:S01]  /*61e0*/  FMUL R9, R38.reuse, R13 ;  /* 0x0000000d26097220 */ /* 0x040fe20000400000 */
[C---:B------:R-:W-:Y:S01]  /*61f0*/  FMUL R12, R38.reuse, R16 ;  /* 0x00000010260c7220 */ /* 0x040fe20000400000 */
[C---:B------:R-:W-:Y:S01]  /*6200*/  FMUL R13, R38.reuse, R17 ;  /* 0x00000011260d7220 */ /* 0x040fe20000400000 */
[C---:B------:R-:W-:Y:S01]  /*6210*/  FMUL R16, R38.reuse, R20 ;  /* 0x0000001426107220 */ /* 0x040fe20000400000 */
[C---:B------:R-:W-:Y:S01]  /*6220*/  FMUL R17, R38.reuse, R21 ;  /* 0x0000001526117220 */ /* 0x040fe20000400000 */
[C---:B------:R-:W-:Y:S01]  /*6230*/  FMUL R20, R38.reuse, R24 ;  /* 0x0000001826147220 */ /* 0x040fe20000400000 */
[C---:B------:R-:W-:Y:S01]  /*6240*/  FMUL R21, R38.reuse, R25 ;  /* 0x0000001926157220 */ /* 0x040fe20000400000 */
[----:B------:R-:W-:Y:S02]  /*6250*/  HADD2.F32 R68, -RZ, R65.H1_H1 ;  /* 0x30000041ff447230 */ /* 0x000fe40000004100 */
[C---:B------:R-:W-:Y:S01]  /*6260*/  FMUL R24, R38.reuse, R28 ;  /* 0x0000001c26187220 */ /* 0x040fe20000400000 */
[C---:B------:R-:W-:Y:S01]  /*6270*/  FMUL R25, R38.reuse, R29 ;  /* 0x0000001d26197220 */ /* 0x040fe20000400000 */
[C---:B------:R-:W-:Y:S01]  /*6280*/  FMUL R28, R38.reuse, R32 ;  /* 0x00000020261c7220 */ /* 0x040fe20000400000 */
[C---:B------:R-:W-:Y:S01]  /*6290*/  FMUL R29, R38.reuse, R33 ;  /* 0x00000021261d7220 */ /* 0x040fe20000400000 */
[C---:B--2---:R-:W-:Y:S01]  /*62a0*/  FMUL R3, R38.reuse, R6 ;  /* 0x0000000626037220 */ /* 0x044fe20000400000 */
[C---:B------:R-:W-:Y:S01]  /*62b0*/  FMUL R7, R38.reuse, R7 ;  /* 0x0000000726077220 */ /* 0x040fe20000400000 */
[C---:B------:R-:W-:Y:S01]  /*62c0*/  FMUL R6, R38.reuse, R10 ;  /* 0x0000000a26067220 */ /* 0x040fe20000400000 */
[C---:B------:R-:W-:Y:S01]  /*62d0*/  FMUL R11, R38.reuse, R11 ;  /* 0x0000000b260b7220 */ /* 0x040fe20000400000 */
[C---:B------:R-:W-:Y:S01]  /*62e0*/  FFMA R3, R41.reuse, R44, R3 ;  /* 0x0000002c29037223 */ /* 0x040fe20000000003 */
[C---:B------:R-:W-:Y:S01]  /*62f0*/  FFMA R7, R41.reuse, R46, R7 ;  /* 0x0000002e29077223 */ /* 0x040fe20000000007 */
[C---:B------:R-:W-:Y:S01]  /*6300*/  FFMA R4, R41.reuse, R43, R4 ;  /* 0x0000002b29047223 */ /* 0x040fe20000000004 */
[----:B------:R-:W-:Y:S01]  /*6310*/  F2FP.F16.E5M2.UNPACK_B R40, R79 ;  /* 0x0000004fff28723e */ /* 0x000fe200020004ff */
[C---:B------:R-:W-:Y:S01]  /*6320*/  FFMA R5, R41.reuse, R48, R5 ;  /* 0x0000003029057223 */ /* 0x040fe20000000005 */
[C---:B------:R-:W-:Y:S01]  /*6330*/  FFMA R6, R41.reuse, R45, R6 ;  /* 0x0000002d29067223 */ /* 0x040fe20000000006 */
[----:B------:R-:W-:Y:S01]  /*6340*/  F2FP.F16.E5M2.UNPACK_B R42, R79.H1 ;  /* 0x0000004fff2a723e */ /* 0x000fe200030004ff */
[C---:B------:R-:W-:Y:S01]  /*6350*/  FFMA R11, R41.reuse, R50, R11 ;  /* 0x00000032290b7223 */ /* 0x040fe2000000000b */
[----:B------:R-:W-:Y:S01]  /*6360*/  FFMA R8, R41, R47, R8 ;  /* 0x0000002f29087223 */ /* 0x000fe20000000008 */
[----:B------:R-:W-:Y:S01]  /*6370*/  F2FP.SATFINITE.E5M2.F32.PACK_AB_MERGE_C R97, R7, R3, RZ ;  /* 0x000000030761723e */ /* 0x000fe200048060ff */
[C---:B------:R-:W-:Y:S01]  /*6380*/  FFMA R9, R41.reuse, R52, R9 ;  /* 0x0000003429097223 */ /* 0x040fe20000000009 */
[----:B------:R-:W-:Y:S01]  /*6390*/  FMUL R10, R38, R14 ;  /* 0x0000000e260a7220 */ /* 0x000fe20000400000 */
[----:B------:R-:W-:Y:S01]  /*63a0*/  LEA R109, R90, UR44, 0x3 ;  /* 0x0000002c5a6d7c11 */ /* 0x000fe2000f8e18ff */
[----:B------:R-:W-:Y:S01]  /*63b0*/  FMUL R15, R38, R15 ;  /* 0x0000000f260f7220 */ /* 0x000fe20000400000 */
[--C-:B------:R-:W-:Y:S01]  /*63c0*/  HADD2.F32 R53, -RZ, R55.reuse.H0_H0 ;  /* 0x20000037ff357230 */ /* 0x100fe20000004100 */
[----:B------:R-:W-:Y:S01]  /*63d0*/  F2FP.SATFINITE.E5M2.F32.PACK_AB_MERGE_C R96, R2, R0, R97 ;  /* 0x000000000260723e */ /* 0x000fe20004806061 */
[----:B------:R-:W-:Y:S01]  /*63e0*/  FFMA R10, R41, R49, R10 ;  /* 0x00000031290a7223 */ /* 0x000fe2000000000a */
[----:B------:R-:W-:Y:S01]  /*63f0*/  F2FP.SATFINITE.E5M2.F32.PACK_AB_MERGE_C R97, R11, R6, RZ ;  /* 0x000000060b61723e */ /* 0x000fe200048060ff */
[C---:B------:R-:W-:Y:S01]  /*6400*/  FFMA R15, R41.reuse, R54, R15 ;  /* 0x00000036290f7223 */ /* 0x040fe2000000000f */
[C---:B------:R-:W-:Y:S01]  /*6410*/  FFMA R12, R41.reuse, R51, R12 ;  /* 0x00000033290c7223 */ /* 0x040fe2000000000c */
[----:B------:R-:W-:Y:S01]  /*6420*/  FFMA R13, R41, R56, R13 ;  /* 0x00000038290d7223 */ /* 0x000fe2000000000d */
[----:B------:R-:W-:Y:S01]  /*6430*/  F2FP.SATFINITE.E5M2.F32.PACK_AB_MERGE_C R97, R5, R4, R97 ;  /* 0x000000040561723e */ /* 0x000fe20004806061 */
[----:B------:R-:W-:Y:S01]  /*6440*/  HADD2.F32 R58, -RZ, R55.H1_H1 ;  /* 0x30000037ff3a7230 */ /* 0x000fe20000004100 */
[----:B------:R-:W-:Y:S01]  /*6450*/  F2FP.SATFINITE.E5M2.F32.PACK_AB_MERGE_C R98, R15, R10, RZ ;  /* 0x0000000a0f62723e */ /* 0x000fe200048060ff */
[----:B------:R-:W-:Y:S02]  /*6460*/  HADD2.F32 R55, -RZ, R57.H0_H0 ;  /* 0x20000039ff377230 */ /* 0x000fe40000004100 */
[C---:B------:R-:W-:Y:S01]  /*6470*/  FMUL R14, R38.reuse, R18 ;  /* 0x00000012260e7220 */ /* 0x040fe20000400000 */
[C---:B------:R-:W-:Y:S01]  /*6480*/  FMUL R19, R38.reuse, R19 ;  /* 0x0000001326137220 */ /* 0x040fe20000400000 */
[--C-:B------:R-:W-:Y:S02]  /*6490*/  HADD2.F32 R57, -RZ, R59.reuse.H0_H0 ;  /* 0x2000003bff397230 */ /* 0x100fe40000004100 */
[C---:B------:R-:W-:Y:S01]  /*64a0*/  FMUL R18, R38.reuse, R22 ;  /* 0x0000001626127220 */ /* 0x040fe20000400000 */
[C---:B------:R-:W-:Y:S01]  /*64b0*/  FFMA R14, R41.reuse, R53, R14 ;  /* 0x00000035290e7223 */ /* 0x040fe2000000000e */
[----:B------:R-:W-:Y:S02]  /*64c0*/  HADD2.F32 R62, -RZ, R59.H1_H1 ;  /* 0x3000003bff3e7230 */ /* 0x000fe40000004100 */
[C---:B------:R-:W-:Y:S01]  /*64d0*/  FFMA R19, R41.reuse, R58, R19 ;  /* 0x0000003a29137223 */ /* 0x040fe20000000013 */
[----:B------:R-:W-:Y:S02]  /*64e0*/  HADD2.F32 R59, -RZ, R61.H0_H0 ;  /* 0x2000003dff3b7230 */ /* 0x000fe40000004100 */
[C---:B------:R-:W-:Y:S01]  /*64f0*/  FMUL R23, R38.reuse, R23 ;  /* 0x0000001726177220 */ /* 0x040fe20000400000 */
[C---:B------:R-:W-:Y:S01]  /*6500*/  FFMA R16, R41.reuse, R55, R16 ;  /* 0x0000003729107223 */ /* 0x040fe20000000010 */
[C---:B------:R-:W-:Y:S01]  /*6510*/  FFMA R17, R41.reuse, R60, R17 ;  /* 0x0000003c29117223 */ /* 0x040fe20000000011 */
[--C-:B------:R-:W-:Y:S02]  /*6520*/  HADD2.F32 R61, -RZ, R63.reuse.H0_H0 ;  /* 0x2000003fff3d7230 */ /* 0x100fe40000004100 */
[C---:B------:R-:W-:Y:S01]  /*6530*/  FFMA R18, R41.reuse, R57, R18 ;  /* 0x0000003929127223 */ /* 0x040fe20000000012 */
[----:B------:R-:W-:Y:S02]  /*6540*/  HADD2.F32 R66, -RZ, R63.H1_H1 ;  /* 0x3000003fff427230 */ /* 0x000fe40000004100 */
[C---:B------:R-:W-:Y:S01]  /*6550*/  FMUL R22, R38.reuse, R26 ;  /* 0x0000001a26167220 */ /* 0x040fe20000400000 */
[----:B------:R-:W-:Y:S02]  /*6560*/  HADD2.F32 R63, -RZ, R65.H0_H0 ;  /* 0x20000041ff3f7230 */ /* 0x000fe40000004100 */
[C---:B------:R-:W-:Y:S01]  /*6570*/  FFMA R23, R41.reuse, R62, R23 ;  /* 0x0000003e29177223 */ /* 0x040fe20000000017 */
[C---:B------:R-:W-:Y:S01]  /*6580*/  FMUL R27, R38.reuse, R27 ;  /* 0x0000001b261b7220 */ /* 0x040fe20000400000 */
[C---:B------:R-:W-:Y:S01]  /*6590*/  FFMA R20, R41.reuse, R59, R20 ;  /* 0x0000003b29147223 */ /* 0x040fe20000000014 */
[C---:B------:R-:W-:Y:S01]  /*65a0*/  FFMA R21, R41.reuse, R64, R21 ;  /* 0x0000004029157223 */ /* 0x040fe20000000015 */
[--C-:B------:R-:W-:Y:S02]  /*65b0*/  HADD2.F32 R65, -RZ, R67.reuse.H0_H0 ;  /* 0x20000043ff417230 */ /* 0x100fe40000004100 */
[C---:B------:R-:W-:Y:S01]  /*65c0*/  FFMA R22, R41.reuse, R61, R22 ;  /* 0x0000003d29167223 */ /* 0x040fe20000000016 */
[----:B------:R-:W-:Y:S02]  /*65d0*/  HADD2.F32 R70, -RZ, R67.H1_H1 ;  /* 0x30000043ff467230 */ /* 0x000fe40000004100 */
[C---:B------:R-:W-:Y:S01]  /*65e0*/  FMUL R26, R38.reuse, R30 ;  /* 0x0000001e261a7220 */ /* 0x040fe20000400000 */
[--C-:B------:R-:W-:Y:S02]  /*65f0*/  HADD2.F32 R67, -RZ, R40.reuse.H0_H0 ;  /* 0x20000028ff437230 */ /* 0x100fe40000004100 */
[C---:B------:R-:W-:Y:S01]  /*6600*/  FFMA R27, R41.reuse, R66, R27 ;  /* 0x00000042291b7223 */ /* 0x040fe2000000001b */
[C---:B------:R-:W-:Y:S01]  /*6610*/  FMUL R31, R38.reuse, R31 ;  /* 0x0000001f261f7220 */ /* 0x040fe20000400000 */
[C---:B------:R-:W-:Y:S01]  /*6620*/  FFMA R24, R41.reuse, R63, R24 ;  /* 0x0000003f29187223 */ /* 0x040fe20000000018 */
[----:B------:R-:W-:Y:S02]  /*6630*/  HADD2.F32 R40, -RZ, R40.H1_H1 ;  /* 0x30000028ff287230 */ /* 0x000fe40000004100 */
[C---:B------:R-:W-:Y:S01]  /*6640*/  FFMA R25, R41.reuse, R68, R25 ;  /* 0x0000004429197223 */ /* 0x040fe20000000019 */
[--C-:B------:R-:W-:Y:S02]  /*6650*/  HADD2.F32 R69, -RZ, R42.reuse.H0_H0 ;  /* 0x2000002aff457230 */ /* 0x100fe40000004100 */
[C---:B------:R-:W-:Y:S01]  /*6660*/  FFMA R26, R41.reuse, R65, R26 ;  /* 0x00000041291a7223 */ /* 0x040fe2000000001a */
[----:B------:R-:W-:Y:S02]  /*6670*/  HADD2.F32 R42, -RZ, R42.H1_H1 ;  /* 0x3000002aff2a7230 */ /* 0x000fe40000004100 */
[C---:B------:R-:W-:Y:S01]  /*6680*/  FMUL R30, R38.reuse, R34 ;  /* 0x00000022261e7220 */ /* 0x040fe20000400000 */
[----:B------:R-:W-:Y:S01]  /*6690*/  FFMA R31, R41, R70, R31 ;  /* 0x00000046291f7223 */ /* 0x000fe2000000001f */
[----:B------:R-:W-:Y:S01]  /*66a0*/  FMUL R35, R38, R35 ;  /* 0x0000002326237220 */ /* 0x000fe20000400000 */
[----:B------:R-:W-:Y:S01]  /*66b0*/  F2FP.SATFINITE.E5M2.F32.PACK_AB_MERGE_C R99, R19, R14, RZ ;  /* 0x0000000e1363723e */ /* 0x000fe200048060ff */
[C---:B------:R-:W-:Y:S01]  /*66c0*/  FFMA R28, R41.reuse, R67, R28 ;  /* 0x00000043291c7223 */ /* 0x040fe2000000001c */
[C---:B------:R-:W-:Y:S01]  /*66d0*/  FFMA R29, R41.reuse, R40, R29 ;  /* 0x00000028291d7223 */ /* 0x040fe2000000001d */
[C---:B------:R-:W-:Y:S01]  /*66e0*/  FFMA R30, R41.reuse, R69, R30 ;  /* 0x00000045291e7223 */ /* 0x040fe2000000001e */
[----:B------:R-:W-:Y:S01]  /*66f0*/  FFMA R35, R41, R42, R35 ;  /* 0x0000002a29237223 */ /* 0x000fe20000000023 */
[----:B------:R-:W-:Y:S02]  /*6700*/  F2FP.SATFINITE.E5M2.F32.PACK_AB_MERGE_C R98, R9, R8, R98 ;  /* 0x000000080962723e */ /* 0x000fe40004806062 */
[----:B------:R-:W-:Y:S02]  /*6710*/  F2FP.SATFINITE.E5M2.F32.PACK_AB_MERGE_C R99, R13, R12, R99 ;  /* 0x0000000c0d63723e */ /* 0x000fe40004806063 */
[----:B------:R-:W-:Y:S02]  /*6720*/  F2FP.SATFINITE.E5M2.F32.PACK_AB_MERGE_C R104, R23, R18, RZ ;  /* 0x000000121768723e */ /* 0x000fe400048060ff */
[----:B------:R-:W-:Y:S01]  /*6730*/  F2FP.SATFINITE.E5M2.F32.PACK_AB_MERGE_C R105, R27, R22, RZ ;  /* 0x000000161b69723e */ /* 0x000fe200048060ff */
[----:B------:R1:W-:Y:S01]  /*6740*/  STS.128 [R71+UR44+0x2200], R96 ;  /* 0x0022006047007988 */ /* 0x0003e20008000c2c */
[----:B------:R-:W-:Y:S02]  /*6750*/  F2FP.SATFINITE.E5M2.F32.PACK_AB_MERGE_C R110, R31, R26, RZ ;  /* 0x0000001a1f6e723e */ /* 0x000fe400048060ff */
[----:B------:R-:W-:Y:S02]  /*6760*/  F2FP.SATFINITE.E5M2.F32.PACK_AB_MERGE_C R111, R35, R30, RZ ;  /* 0x0000001e236f723e */ /* 0x000fe400048060ff */
[----:B------:R-:W-:Y:S02]  /*6770*/  F2FP.SATFINITE.E5M2.F32.PACK_AB_MERGE_C R104, R17, R16, R104 ;  /* 0x000000101168723e */ /* 0x000fe40004806068 */
[----:B------:R-:W-:Y:S02]  /*6780*/  F2FP.SATFINITE.E5M2.F32.PACK_AB_MERGE_C R105, R21, R20, R105 ;  /* 0x000000141569723e */ /* 0x000fe40004806069 */
[----:B------:R-:W-:Y:S02]  /*6790*/  F2FP.SATFINITE.E5M2.F32.PACK_AB_MERGE_C R106, R25, R24, R110 ;  /* 0x00000018196a723e */ /* 0x000fe4000480606e */
[----:B------:R-:W-:Y:S02]  /*67a0*/  F2FP.SATFINITE.E5M2.F32.PACK_AB_MERGE_C R107, R29, R28, R111 ;  /* 0x0000001c1d6b723e */ /* 0x000fe4000480606f */
[----:B------:R-:W-:Y:S03]  /*67b0*/  @P6 SHF.L.U32 R110, R89, 0x1f, RZ ;  /* 0x0000001f596e6819 */ /* 0x000fe600000006ff */
[----:B------:R1:W-:Y:S01]  /*67c0*/  STS.128 [R101+0x2210], R104 ;  /* 0x0022106865007388 */ /* 0x0003e20000000c00 */
[----:B------:R-:W-:Y:S01]  /*67d0*/  @!PT LDS RZ, [RZ] ;  /* 0x00000000fffff984 */ /* 0x000fe20000000800 */
[----:B------:R-:W-:Y:S01]  /*67e0*/  @!PT LDS RZ, [RZ] ;  /* 0x00000000fffff984 */ /* 0x000fe20000000800 */
[----:B------:R-:W-:Y:S01]  /*67f0*/  @!PT LDS RZ, [RZ] ;  /* 0x00000000fffff984 */ /* 0x000fe20000000800 */
[----:B------:R-:W-:Y:S01]  /*6800*/  @!PT LDS RZ, [RZ] ;  /* 0x00000000fffff984 */ /* 0x000fe20000000800 */
[----:B------:R2:W-:Y:S07]  /*6810*/  MEMBAR.ALL.CTA ;  /* 0x0000000000007992 */ /* 0x0005ee0000008000 */
[----:B--2---:R-:W2:Y:S02]  /*6820*/  FENCE.VIEW.ASYNC.S ;  /* 0x00000000000073c6 */ /* 0x004ea40000000000 */
[----:B--2---:R-:W-:Y:S06]  /*6830*/  BAR.SYNC.DEFER_BLOCKING 0x1, 0x80 ;  /* 0x0042000000007b1d */ /* 0x004fec0000010000 */
[----:B------:R-:W-:Y:S05]  /*6840*/  @P0 BRA `(.L_x_103) ;  /* 0x0000000000280947 */ /* 0x000fea0003800000 */
[----:B------:R-:W2:Y:S01]  /*6850*/  LDCU.64 UR6, c[0x0][0x348] ;  /* 0x00006900ff0677ac */ /* 0x000ea20008000a00 */
[----:B------:R-:W-:Y:S01]  /*6860*/  UIADD3 UR4, UPT, UPT, UR44, 0x2200, URZ ;  /* 0x000022002c047890 */ /* 0x000fe2000fffe0ff */
[----:B------:R-:W-:Y:S05]  /*6870*/  UMOV UR51, UR36 ;  /* 0x0000002400337c82 */ /* 0x000fea0008000000 */
[----:B------:R-:W-:Y:S04]  /*6880*/  MOV R94, UR4 ;  /* 0x00000004005e7c02 */ /* 0x000fe80008000f00 */
[----:B------:R-:W-:Y:S01]  /*6890*/  R2UR UR48, R94 ;  /* 0x000000005e3072ca */ /* 0x000fe200000e0000 */
[----:B--2---:R-:W-:Y:S04]  /*68a0*/  UIADD3 UR4, UP0, UPT, UR6, 0x680, URZ ;  /* 0x0000068006047890 */ /* 0x004fe8000ff1e0ff */
[----:B------:R-:W-:Y:S09]  /*68b0*/  UIADD3.X UR5, UPT, UPT, URZ, UR7, URZ, UP0, !UPT ;  /* 0x00000007ff057290 */ /* 0x000ff200087fe4ff */
[----:B------:R2:W-:Y:S01]  /*68c0*/  UTMASTG.3D [UR48], [UR4] ;  /* 0x00000030040073b5 */ /* 0x0005e20008010000 */
[----:B------:R0:W-:Y:S01]  /*68d0*/  UTMACMDFLUSH ;  /* 0x00000000000079b7 */ /* 0x0001e20000000000 */
[----:B--2---:R-:W-:Y:S04]  /*68e0*/  DEPBAR.LE SB0, 0x1 ;  /* 0x000080400000791a */ /* 0x004fe80000000000 */
.L_x_103:
[----:B------:R-:W-:Y:S05]  /*68f0*/  BSYNC.RECONVERGENT B0 ;  /* 0x0000000000007941 */ /* 0x000fea0003800200 */
.L_x_102:
[----:B------:R-:W-:Y:S06]  /*6900*/  BAR.SYNC.DEFER_BLOCKING 0x1, 0x80 ;  /* 0x0042000000007b1d */ /* 0x000fec0000010000 */
[----:B------:R-:W2:Y:S01]  /*6910*/  @P6 SYNCS.PHASECHK.TRANS64.TRYWAIT P0, [R109+URZ+0x50], R110 ;  /* 0x0000506e6d0065a7 */ /* 0x000ea200080011ff */
[----:B------:R-:W-:Y:S01]  /*6920*/  BSSY B1, `(.L_x_104) ;  /* 0x0000020000017945 */ /* 0x000fe20003800000 */
[----:B--2---:R-:W-:Y:S03]  /*6930*/  @P6 SEL R102, RZ, 0x1, !P0 ;  /* 0x00000001ff666807 */ /* 0x004fe60004000000 */
[----:B------:R-:W-:Y:S05]  /*6940*/  @!P6 BRA `(.L_x_105) ;  /* 0x000000000074e947 */ /* 0x000fea0003800000 */
[----:B------:R-:W-:Y:S01]  /*6950*/  ISETP.NE.AND P1, PT, R103, RZ, PT ;  /* 0x000000ff6700720c */ /* 0x000fe20003f25270 */
[----:B------:R-:W2:Y:S01]  /*6960*/  S2R R0, SR_CgaCtaId ;  /* 0x0000000000007919 */ /* 0x000ea20000008800 */
[----:B------:R-:W-:Y:S01]  /*6970*/  ISETP.NE.AND P0, PT, R102, RZ, PT ;  /* 0x000000ff6600720c */ /* 0x000fe20003f05270 */
[----:B------:R-:W-:Y:S10]  /*6980*/  BSSY B0, `(.L_x_106) ;  /* 0x0000008000007945 */ /* 0x000ff40003800000 */
[----:B------:R-:W-:Y:S05]  /*6990*/  @P1 IMAD R2, R90, 0x1000, R71 ;  /* 0x000010005a021824 */ /* 0x000fea00078e0247 */
[----:B------:R-:W-:Y:S05]  /*69a0*/  @P1 IADD3 R3, PT, PT, R2, UR44, RZ ;  /* 0x0000002c02031c10 */ /* 0x000fea000fffe0ff */
[----:B------:R-:W-:Y:S01]  /*69b0*/  @P1 IMAD.IADD R3, R3, 0x1, R108 ;  /* 0x0000000103031824 */ /* 0x000fe200078e026c */
[----:B------:R-:W-:Y:S06]  /*69c0*/  @P0 BRA `(.L_x_107) ;  /* 0x00000000000c0947 */ /* 0x000fec0003800000 */
[----:B------:R-:W-:Y:S04]  /*69d0*/  SHF.L.U32 R4, R89, 0x1f, RZ ;  /* 0x0000001f59047819 */ /* 0x000fe800000006ff */
[----:B------:R-:W3:Y:S02]  /*69e0*/  SYNCS.PHASECHK.TRANS64.TRYWAIT P0, [R109+URZ+0x50], R4 ;  /* 0x000050046d0075a7 */ /* 0x000ee400080011ff */
[----:B---3--:R-:W-:Y:S05]  /*69f0*/  @!P0 BRA `(.L_x_108) ;  /* 0x0000001400c88947 */ /* 0x008fea0003800000 */
.L_x_107:
[----:B------:R-:W-:Y:S05]  /*6a00*/  BSYNC B0 ;  /* 0x0000000000007941 */ /* 0x000fea0003800000 */
.L_x_106:
[----:B------:R-:W-:Y:S01]  /*6a10*/  ISETP.NE.AND P0, PT, R103, RZ, PT ;  /* 0x000000ff6700720c */ /* 0x000fe20003f05270 */
[----:B---3--:R-:W-:Y:S02]  /*6a20*/  VIADD R109, R109, 0x60 ;  /* 0x000000606d6d7836 */ /* 0x008fe40000000000 */
[----:B------:R-:W-:Y:S03]  /*6a30*/  VIADD R90, R90, 0x1 ;  /* 0x000000015a5a7836 */ /* 0x000fe60000000000 */
[----:B--2---:R-:W-:Y:S07]  /*6a40*/  PRMT R0, R0, 0x654, R109 ;  /* 0x0000065400007816 */ /* 0x004fee000000006d */
[----:B------:R2:W3:Y:S04]  /*6a50*/  @P0 LDS.128 R72, [R2+UR44+0x200] ;  /* 0x0002002c02480984 */ /* 0x0004e80008000c00 */
[----:B------:R2:W4:Y:S01]  /*6a60*/  @P0 LDS.128 R76, [R3+0x210] ;  /* 0x00021000034c0984 */ /* 0x0005220000000c00 */
        /* <DEDUP_REMOVED lines=10> */
[----:B--23--:R-:W-:Y:S02]  /*6b10*/  LOP3.LUT R89, R89, R0, RZ, 0x3c, !PT ;  /* 0x0000000059597212 */ /* 0x00cfe400078e3cff */
.L_x_105:
[----:B------:R-:W-:Y:S05]  /*6b20*/  BSYNC B1 ;  /* 0x0000000000017941 */ /* 0x000fea0003800000 */
.L_x_104:
[----:B------:R-:W-:Y:S05]  /*6b30*/  VIADD R0, R39, 0x40 ;  /* 0x0000004027007836 */ /* 0x000fea0000000000 */
[----:B------:R-:W-:Y:S04]  /*6b40*/  SHF.R.U32.HI R0, RZ, 0x15, R0 ;  /* 0x00000015ff007819 */ /* 0x000fe80000011600 */
[----:B------:R-:W-:Y:S11]  /*6b50*/  LOP3.LUT P0, RZ, R0, 0x3, R85, 0x48, !PT ;  /* 0x0000000300ff7812 */ /* 0x000ff60007804855 */
[----:B------:R-:W-:Y:S02]  /*6b60*/  @!UPT UIADD3 URZ, UPT, UPT, URZ, URZ, URZ ;  /* 0x000000fffffff290 */ /* 0x000fe4000fffe0ff */
[----:B------:R-:W-:Y:S05]  /*6b70*/  @!P0 BRA `(.L_x_109) ;  /* 0x0000000000408947 */ /* 0x000fea0003800000 */
[----:B------:R-:W2:Y:S01]  /*6b80*/  LDCU.64 UR8, c[0x4][0x70] ;  /* 0x01000e00ff0877ac */ /* 0x000ea20008000a00 */
[----:B------:R-:W-:Y:S01]  /*6b90*/  MOV R3, 0x0 ;  /* 0x0000000000037802 */ /* 0x000fe20000000f00 */
[----:B------:R-:W-:Y:S02]  /*6ba0*/  HFMA2 R12, -RZ, RZ, 0, 5.9604644775390625e-08 ;  /* 0x00000001ff0c7431 */ /* 0x000fe400000001ff */
[----:B------:R-:W-:Y:S02]  /*6bb0*/  IMAD.MOV.U32 R8, RZ, RZ, 0x192 ;  /* 0x00000192ff087424 */ /* 0x000fe400078e00ff */
[----:B------:R-:W-:Y:S01]  /*6bc0*/  IMAD.MOV.U32 R13, RZ, RZ, RZ ;  /* 0x000000ffff0d7224 */ /* 0x000fe200078e00ff */
[----:B------:R-:W3:Y:S01]  /*6bd0*/  LDCU.64 UR6, c[0x4][0x78] ;  /* 0x01000f00ff0677ac */ /* 0x000ee20008000a00 */
[----:B------:R-:W1:Y:S01]  /*6be0*/  LDC.64 R2, c[0x4][R3] ;  /* 0x0100000003027b82 */ /* 0x000e620000000a00 */
[----:B------:R-:W5:Y:S01]  /*6bf0*/  LDCU.64 UR4, c[0x4][0x10] ;  /* 0x01000200ff0477ac */ /* 0x000f620008000a00 */
[----:B--2---:R-:W-:Y:S01]  /*6c00*/  MOV R5, UR9 ;  /* 0x0000000900057c02 */ /* 0x004fe20008000f00 */
[----:B------:R-:W-:Y:S01]  /*6c10*/  IMAD.U32 R4, RZ, RZ, UR8 ;  /* 0x00000008ff047e24 */ /* 0x000fe2000f8e00ff */
[----:B---3--:R-:W-:Y:S01]  /*6c20*/  MOV R7, UR7 ;  /* 0x0000000700077c02 */ /* 0x008fe20008000f00 */
[----:B------:R-:W-:Y:S01]  /*6c30*/  IMAD.U32 R6, RZ, RZ, UR6 ;  /* 0x00000006ff067e24 */ /* 0x000fe2000f8e00ff */
[----:B-----5:R-:W-:Y:S01]  /*6c40*/  MOV R11, UR5 ;  /* 0x00000005000b7c02 */ /* 0x020fe20008000f00 */
[----:B------:R-:W-:Y:S02]  /*6c50*/  IMAD.U32 R10, RZ, RZ, UR4 ;  /* 0x00000004ff0a7e24 */ /* 0x000fe4000f8e00ff */
[----:B------:R-:W-:Y:S07]  /*6c60*/  LEPC R20, `(.L_x_109) ;  /* 0x000000001014794e */ /* 0x000fee0000000000 */
[----:B-1--4-:R-:W-:Y:S05]  /*6c70*/  CALL.ABS.NOINC R2 ;  /* 0x0000000002007343 */ /* 0x012fea0003c00000 */
.L_x_109:
[----:B------:R-:W-:Y:S01]  /*6c80*/  ISETP.NE.AND P0, PT, R95, RZ, PT ;  /* 0x000000ff5f00720c */ /* 0x000fe20003f05270 */
[----:B------:R-:W-:Y:S05]  /*6c90*/  WARPSYNC.ALL ;  /* 0x0000000000007948 */ /* 0x000fea0003800000 */
[----:B------:R-:W-:Y:S01]  /*6ca0*/  R2UR UR4, R39 ;  /* 0x00000000270472ca */ /* 0x000fe200000e0000 */
[----:B------:R-:W2:Y:S01]  /*6cb0*/  S2UR UR6, SR_CgaCtaId ;  /* 0x00000000000679c3 */ /* 0x000ea20000008800 */
[-C--:B------:R-:W-:Y:S01]  /*6cc0*/  F2FP.F16.E5M2.UNPACK_B R42, R72.reuse ;  /* 0x00000048ff2a723e */ /* 0x080fe200020004ff */
[----:B------:R-:W-:Y:S01]  /*6cd0*/  BSSY.RECONVERGENT B0, `(.L_x_110) ;  /* 0x000009c000007945 */ /* 0x000fe20003800200 */
[----:B------:R-:W-:Y:S02]  /*6ce0*/  F2FP.F16.E5M2.UNPACK_B R72, R72.H1 ;  /* 0x00000048ff48723e */ /* 0x000fe400030004ff */
[-C--:B------:R-:W-:Y:S01]  /*6cf0*/  F2FP.F16.E5M2.UNPACK_B R46, R73.reuse ;  /* 0x00000049ff2e723e */ /* 0x080fe200020004ff */
[--C-:B------:R-:W-:Y:S01]  /*6d00*/  HADD2.F32 R40, -RZ, R42.reuse.H0_H0 ;  /* 0x2000002aff287230 */ /* 0x100fe20000004100 */
[----:B------:R-:W-:Y:S01]  /*6d10*/  F2FP.F16.E5M2.UNPACK_B R73, R73.H1 ;  /* 0x00000049ff49723e */ /* 0x000fe200030004ff */
[----:B------:R-:W-:Y:S01]  /*6d20*/  HADD2.F32 R42, -RZ, R42.H1_H1 ;  /* 0x3000002aff2a7230 */ /* 0x000fe20000004100 */
[-C--:B------:R-:W-:Y:S01]  /*6d30*/  F2FP.F16.E5M2.UNPACK_B R50, R74.reuse ;  /* 0x0000004aff32723e */ /* 0x080fe200020004ff */
[----:B------:R-:W-:Y:S01]  /*6d40*/  HADD2.F32 R43, -RZ, R72.H0_H0 ;  /* 0x20000048ff2b7230 */ /* 0x000fe20000004100 */
[----:B------:R-:W-:Y:S01]  /*6d50*/  F2FP.F16.E5M2.UNPACK_B R74, R74.H1 ;  /* 0x0000004aff4a723e */ /* 0x000fe200030004ff */
[----:B------:R-:W-:Y:S01]  /*6d60*/  LDTM.16dp32bit_t0_t15.x32 R4, tmem[UR4+0x40] ;  /* 0x00004004000479ee */ /* 0x000fe20008a80000 */
[----:B------:R-:W3:Y:S01]  /*6d70*/  LDTM.16dp32bit_t16_t31.x32 R4, tmem[UR4+0x60] ;  /* 0x00006004000479ee */ /* 0x000ee20008aa0000 */
[----:B------:R-:W-:Y:S01]  /*6d80*/  NOP ;  /* 0x0000000000007918 */ /* 0x000fe20000000000 */
[--C-:B------:R-:W-:Y:S01]  /*6d90*/  HADD2.F32 R45, -RZ, R46.reuse.H0_H0 ;  /* 0x2000002eff2d7230 */ /* 0x100fe20000004100 */
[----:B------:R-:W-:Y:S01]  /*6da0*/  R2UR UR5, R100 ;  /* 0x00000000640572ca */ /* 0x000fe200000e0000 */
[----:B------:R-:W-:Y:S01]  /*6db0*/  HADD2.F32 R46, -RZ, R46.H1_H1 ;  /* 0x3000002eff2e7230 */ /* 0x000fe20000004100 */
[----:B------:R-:W-:Y:S01]  /*6dc0*/  F2FP.F16.E5M2.UNPACK_B R54, R75 ;  /* 0x0000004bff36723e */ /* 0x000fe200020004ff */
[--C-:B------:R-:W-:Y:S01]  /*6dd0*/  HADD2.F32 R49, -RZ, R50.reuse.H0_H0 ;  /* 0x20000032ff317230 */ /* 0x100fe20000004100 */
[----:B----4-:R-:W-:Y:S01]  /*6de0*/  F2FP.F16.E5M2.UNPACK_B R58, R76 ;  /* 0x0000004cff3a723e */ /* 0x010fe200020004ff */
[----:B------:R-:W-:Y:S01]  /*6df0*/  HADD2.F32 R50, -RZ, R50.H1_H1 ;  /* 0x30000032ff327230 */ /* 0x000fe20000004100 */
[----:B------:R-:W-:Y:S01]  /*6e00*/  F2FP.F16.E5M2.UNPACK_B R62, R77 ;  /* 0x0000004dff3e723e */ /* 0x000fe200020004ff */
[--C-:B------:R-:W-:Y:S01]  /*6e10*/  HADD2.F32 R53, -RZ, R54.reuse.H0_H0 ;  /* 0x20000036ff357230 */ /* 0x100fe20000004100 */
[----:B------:R-:W-:Y:S01]  /*6e20*/  F2FP.F16.E5M2.UNPACK_B R66, R78 ;  /* 0x0000004eff42723e */ /* 0x000fe200020004ff */
[----:B------:R-:W-:Y:S01]  /*6e30*/  HADD2.F32 R54, -RZ, R54.H1_H1 ;  /* 0x30000036ff367230 */ /* 0x000fe20000004100 */
[----:B------:R-:W-:Y:S01]  /*6e40*/  F2FP.F16.E5M2.UNPACK_B R69, R79 ;  /* 0x0000004fff45723e */ /* 0x000fe200020004ff */
[--C-:B------:R-:W-:Y:S01]  /*6e50*/  HADD2.F32 R57, -RZ, R58.reuse.H0_H0 ;  /* 0x2000003aff397230 */ /* 0x100fe20000004100 */
[----:B------:R-:W-:Y:S01]  /*6e60*/  F2FP.F16.E5M2.UNPACK_B R75, R75.H1 ;  /* 0x0000004bff4b723e */ /* 0x000fe200030004ff */
[----:B------:R-:W-:Y:S01]  /*6e70*/  UIADD3 UR4, UPT, UPT, UR5, 0xc0, URZ ;  /* 0x000000c005047890 */ /* 0x000fe2000fffe0ff */
[----:B------:R-:W-:Y:S01]  /*6e80*/  HADD2.F32 R59, -RZ, R58.H1_H1 ;  /* 0x3000003aff3b7230 */ /* 0x000fe20000004100 */
[----:B------:R-:W-:Y:S01]  /*6e90*/  F2FP.F16.E5M2.UNPACK_B R76, R76.H1 ;  /* 0x0000004cff4c723e */ /* 0x000fe200030004ff */
[--C-:B------:R-:W-:Y:S01]  /*6ea0*/  HADD2.F32 R61, -RZ, R62.reuse.H0_H0 ;  /* 0x2000003eff3d7230 */ /* 0x100fe20000004100 */
[----:B------:R-:W-:Y:S01]  /*6eb0*/  F2FP.F16.E5M2.UNPACK_B R77, R77.H1 ;  /* 0x0000004dff4d723e */ /* 0x000fe200030004ff */
[----:B------:R-:W-:Y:S01]  /*6ec0*/  HADD2.F32 R62, -RZ, R62.H1_H1 ;  /* 0x3000003eff3e7230 */ /* 0x000fe20000004100 */
[----:B------:R-:W-:Y:S01]  /*6ed0*/  F2FP.F16.E5M2.UNPACK_B R78, R78.H1 ;  /* 0x0000004eff4e723e */ /* 0x000fe200030004ff */
[--C-:B------:R-:W-:Y:S01]  /*6ee0*/  HADD2.F32 R65, -RZ, R66.reuse.H0_H0 ;  /* 0x20000042ff417230 */ /* 0x100fe20000004100 */
[----:B--2---:R-:W-:Y:S01]  /*6ef0*/  UPRMT UR4, UR6, 0x654, UR4 ;  /* 0x0000065406047896 */ /* 0x004fe20008000004 */
        /* <DEDUP_REMOVED lines=8> */
[----:B------:R-:W-:Y:S01]  /*6f80*/  SYNCS.ARRIVE.TRANS64.RED.A1T0 RZ, [UR4], RZ ;  /* 0x000000ffffff79a7 */ /* 0x000fe20008100404 */
        /* <DEDUP_REMOVED lines=15> */
[--C-:B------:R-:W-:Y:S02]  /*7080*/  HADD2.F32 R47, -RZ, R73.reuse.H0_H0 ;  /* 0x20000049ff2f7230 */ /* 0x100fe40000004100 */
[C---:B------:R-:W-:Y:S01]  /*7090*/  FMUL R10, R38.reuse, R10 ;  /* 0x0000000a260a7220 */ /* 0x040fe20000400000 */
[C---:B------:R-:W-:Y:S01]  /*70a0*/  FFMA R6, R41.reuse, R43, R6 ;  /* 0x0000002b29067223 */ /* 0x040fe20000000006 */
[----:B------:R-:W-:Y:S02]  /*70b0*/  HADD2.F32 R48, -RZ, R73.H1_H1 ;  /* 0x30000049ff307230 */ /* 0x000fe40000004100 */
[C---:B------:R-:W-:Y:S01]  /*70c0*/  FFMA R7, R41.reuse, R44, R7 ;  /* 0x0000002c29077223 */ /* 0x040fe20000000007 */
[C---:B------:R-:W-:Y:S01]  /*70d0*/  FFMA R8, R41.reuse, R45, R8 ;  /* 0x0000002d29087223 */ /* 0x040fe20000000008 */
[C---:B------:R-:W-:Y:S01]  /*70e0*/  FFMA R9, R41.reuse, R46, R9 ;  /* 0x0000002e29097223 */ /* 0x040fe20000000009 */
[----:B------:R-:W-:Y:S01]  /*70f0*/  FFMA R10, R41, R47, R10 ;  /* 0x0000002f290a7223 */ /* 0x000fe2000000000a */
[----:B------:R-:W-:Y:S01]  /*7100*/  HADD2.F32 R43, -RZ, R69.H0_H0 ;  /* 0x20000045ff2b7230 */ /* 0x000fe20000004100 */
[----:B-1----:R-:W-:Y:S01]  /*7110*/  F2FP.SATFINITE.E5M2.F32.PACK_AB_MERGE_C R96, R7, R6, RZ ;  /* 0x000000060760723e */ /* 0x002fe200048060ff */
[C---:B------:R-:W-:Y:S01]  /*7120*/  FMUL R11, R38.reuse, R11 ;  /* 0x0000000b260b7220 */ /* 0x040fe20000400000 */
[--C-:B------:R-:W-:Y:S02]  /*7130*/  HADD2.F32 R51, -RZ, R74.reuse.H0_H0 ;  /* 0x2000004aff337230 */ /* 0x100fe40000004100 */
[C---:B------:R-:W-:Y:S01]  /*7140*/  FMUL R14, R38.reuse, R14 ;  /* 0x0000000e260e7220 */ /* 0x040fe20000400000 */
[----:B------:R-:W-:Y:S01]  /*7150*/  HADD2.F32 R52, -RZ, R74.H1_H1 ;  /* 0x3000004aff347230 */ /* 0x000fe20000004100 */
[----:B------:R-:W-:Y:S01]  /*7160*/  F2FP.SATFINITE.E5M2.F32.PACK_AB_MERGE_C R96, R5, R4, R96 ;  /* 0x000000040560723e */ /* 0x000fe20004806060 */
[C---:B------:R-:W-:Y:S01]  /*7170*/  FFMA R11, R41.reuse, R48, R11 ;  /* 0x00000030290b7223 */ /* 0x040fe2000000000b */
[C---:B------:R-:W-:Y:S01]  /*7180*/  FFMA R12, R41.reuse, R49, R12 ;  /* 0x00000031290c7223 */ /* 0x040fe2000000000c */
[C---:B------:R-:W-:Y:S01]  /*7190*/  FFMA R13, R41.reuse, R50, R13 ;  /* 0x00000032290d7223 */ /* 0x040fe2000000000d */
[----:B------:R-:W-:Y:S01]  /*71a0*/  FFMA R14, R41, R51, R14 ;  /* 0x00000033290e7223 */ /* 0x000fe2000000000e */
[C---:B------:R-:W-:Y:S01]  /*71b0*/  FMUL R15, R38.reuse, R15 ;  /* 0x0000000f260f7220 */ /* 0x040fe20000400000 */
[----:B------:R-:W-:Y:S01]  /*71c0*/  F2FP.F16.E5M2.UNPACK_B R79, R79.H1 ;  /* 0x0000004fff4f723e */ /* 0x000fe200030004ff */
[--C-:B------:R-:W-:Y:S01]  /*71d0*/  HADD2.F32 R55, -RZ, R75.reuse.H0_H0 ;  /* 0x2000004bff377230 */ /* 0x100fe20000004100 */
[----:B------:R-:W-:Y:S01]  /*71e0*/  F2FP.SATFINITE.E5M2.F32.PACK_AB_MERGE_C R97, R11, R10, RZ ;  /* 0x0000000a0b61723e */ /* 0x000fe200048060ff */
[C---:B------:R-:W-:Y:S01]  /*71f0*/  FFMA R15, R41.reuse, R52, R15 ;  /* 0x00000034290f7223 */ /* 0x040fe2000000000f */
[C---:B------:R-:W-:Y:S01]  /*7200*/  FFMA R16, R41.reuse, R53, R16 ;  /* 0x0000003529107223 */ /* 0x040fe20000000010 */
[----:B------:R-:W-:Y:S01]  /*7210*/  FFMA R17, R41, R54, R17 ;  /* 0x0000003629117223 */ /* 0x000fe20000000011 */
[----:B------:R-:W-:Y:S01]  /*7220*/  F2FP.SATFINITE.E5M2.F32.PACK_AB_MERGE_C R97, R9, R8, R97 ;  /* 0x000000080961723e */ /* 0x000fe20004806061 */
[----:B------:R-:W-:Y:S01]  /*7230*/  HADD2.F32 R56, -RZ, R75.H1_H1 ;  /* 0x3000004bff387230 */ /* 0x000fe20000004100 */
[----:B------:R-:W-:Y:S01]  /*7240*/  F2FP.SATFINITE.E5M2.F32.PACK_AB_MERGE_C R98, R15, R14, RZ ;  /* 0x0000000e0f62723e */ /* 0x000fe200048060ff */
[C---:B------:R-:W-:Y:S01]  /*7250*/  FMUL R18, R38.reuse, R18 ;  /* 0x0000001226127220 */ /* 0x040fe20000400000 */
[C---:B------:R-:W-:Y:S01]  /*7260*/  FMUL R19, R38.reuse, R19 ;  /* 0x0000001326137220 */ /* 0x040fe20000400000 */
[--C-:B------:R-:W-:Y:S02]  /*7270*/  HADD2.F32 R58, -RZ, R76.reuse.H0_H0 ;  /* 0x2000004cff3a7230 */ /* 0x100fe40000004100 */
[C---:B------:R-:W-:Y:S01]  /*7280*/  FMUL R3, R38.reuse, R22 ;  /* 0x0000001626037220 */ /* 0x040fe20000400000 */
[C---:B------:R-:W-:Y:S01]  /*7290*/  FFMA R18, R41.reuse, R55, R18 ;  /* 0x0000003729127223 */ /* 0x040fe20000000012 */
[----:B------:R-:W-:Y:S02]  /*72a0*/  HADD2.F32 R60, -RZ, R76.H1_H1 ;  /* 0x3000004cff3c7230 */ /* 0x000fe40000004100 */
        /* <DEDUP_REMOVED lines=42> */
[----:B------:R-:W-:Y:S03]  /*7550*/  IADD3 R70, PT, PT, R36, 0x1, RZ ;  /* 0x0000000124467810 */ /* 0x000fe60007ffe0ff */
        /* <DEDUP_REMOVED lines=10> */
[----:B------:R-:W-:Y:S02]  /*7600*/  UIADD3 UR9, UPT, UPT, UR49, 0x40, URZ ;  /* 0x0000004031097890 */ /* 0x000fe4000fffe0ff */
[----:B------:R-:W-:Y:S01]  /*7610*/  UIADD3 UR8, UPT, UPT, UR44, 0x3200, URZ ;  /* 0x000032002c087890 */ /* 0x000fe2000fffe0ff */
[----:B------:R-:W-:Y:S01]  /*7620*/  UMOV UR10, UR50 ;  /* 0x00000032000a7c82 */ /* 0x000fe20008000000 */
[----:B------:R-:W-:Y:S01]  /*7630*/  UMOV UR11, UR36 ;  /* 0x00000024000b7c82 */ /* 0x000fe20008000000 */
[----:B--2---:R-:W-:Y:S04]  /*7640*/  UIADD3 UR4, UP0, UPT, UR6, 0x680, URZ ;  /* 0x0000068006047890 */ /* 0x004fe8000ff1e0ff */
[----:B------:R-:W-:Y:S09]  /*7650*/  UIADD3.X UR5, UPT, UPT, URZ, UR7, URZ, UP0, !UPT ;  /* 0x00000007ff057290 */ /* 0x000ff200087fe4ff */
[----:B------:R2:W-:Y:S01]  /*7660*/  UTMASTG.3D [UR8], [UR4] ;  /* 0x00000008040073b5 */ /* 0x0005e20008010000 */
[----:B------:R0:W-:Y:S01]  /*7670*/  UTMACMDFLUSH ;  /* 0x00000000000079b7 */ /* 0x0001e20000000000 */
[----:B--2---:R-:W-:Y:S04]  /*7680*/  DEPBAR.LE SB0, 0x1 ;  /* 0x000080400000791a */ /* 0x004fe80000000000 */
.L_x_111:
[----:B------:R-:W-:Y:S05]  /*7690*/  BSYNC.RECONVERGENT B0 ;  /* 0x0000000000007941 */ /* 0x000fea0003800200 */
.L_x_110:
[----:B------:R-:W-:Y:S01]  /*76a0*/  BAR.SYNC.DEFER_BLOCKING 0x1, 0x80 ;  /* 0x0042000000007b1d */ /* 0x000fe20000010000 */
[----:B------:R-:W-:Y:S01]  /*76b0*/  ISETP.NE.AND P0, PT, R87, 0x2, PT ;  /* 0x000000025700780c */ /* 0x000fe20003f05270 */
[----:B------:R-:W-:Y:S01]  /*76c0*/  UISETP.NE.AND UP0, UPT, UR45, URZ, UPT ;  /* 0x000000ff2d00728c */ /* 0x000fe2000bf05270 */
[----:B------:R-:W-:Y:S01]  /*76d0*/  ISETP.NE.AND P1, PT, R70, 0x4, PT ;  /* 0x000000044600780c */ /* 0x000fe20003f25270 */
[----:B------:R-:W-:Y:S01]  /*76e0*/  UIADD3 UR20, UPT, UPT, UR37, UR59, URZ ;  /* 0x0000003b25147290 */ /* 0x000fe2000fffe0ff */
[----:B------:R-:W-:Y:S01]  /*76f0*/  SEL R0, RZ, 0x1, P0 ;  /* 0x00000001ff007807 */ /* 0x000fe20000000000 */
[----:B------:R-:W-:Y:S01]  /*7700*/  UIADD3 UR16, UPT, UPT, UR38, UR62, URZ ;  /* 0x0000003e26107290 */ /* 0x000fe2000fffe0ff */
[----:B------:R-:W-:Y:S02]  /*7710*/  SEL R3, RZ, 0x1, P1 ;  /* 0x00000001ff037807 */ /* 0x000fe40000800000 */
[----:B------:R-:W-:Y:S02]  /*7720*/  LOP3.LUT R91, R91, R0, RZ, 0x3c, !PT ;  /* 0x000000005b5b7212 */ /* 0x000fe400078e3cff */
[----:B------:R-:W-:Y:S02]  /*7730*/  LOP3.LUT R92, R92, R3, RZ, 0x3c, !PT ;  /* 0x000000035c5c7212 */ /* 0x000fe400078e3cff */
[----:B------:R-:W-:Y:S02]  /*7740*/  SEL R87, R87, RZ, P0 ;  /* 0x000000ff57577207 */ /* 0x000fe40000000000 */
[----:B------:R-:W-:Y:S01]  /*7750*/  SEL R36, R70, RZ, P1 ;  /* 0x000000ff46247207 */ /* 0x000fe20000800000 */
[----:B------:R-:W-:Y:S01]  /*7760*/  UMOV UR36, UR58 ;  /* 0x0000003a00247c82 */ /* 0x000fe20008000000 */
[----:B------:R-:W-:Y:S05]  /*7770*/  BRA.U UP0, `(.L_x_112) ;  /* 0xffffffd500987547 */ /* 0x000fea000b83ffff */
[----:B------:R-:W-:Y:S05]  /*7780*/  EXIT ;  /* 0x000000000000794d */ /* 0x000fea0003800000 */
.L_x_24:
[----:B--2---:R2:W3:Y:S02]  /*7790*/  SYNCS.PHASECHK.TRANS64.TRYWAIT P0, [R0+URZ+0xf0], R3 ;  /* 0x0000f003000075a7 */ /* 0x0044e400080011ff */
[----:B---3--:R-:W-:Y:S05]  /*77a0*/  @!P0 NANOSLEEP.SYNCS 0x989680 ;  /* 0x009896800000895d */ /* 0x008fea0003900000 */
[----:B------:R-:W3:Y:S02]  /*77b0*/  @!P0 SYNCS.PHASECHK.TRANS64 P0, [R0+URZ+0xf0], R3 ;  /* 0x0000f003000085a7 */ /* 0x000ee400080010ff */
[----:B---3--:R-:W-:Y:S05]  /*77c0*/  @!P0 BRA `(.L_x_24) ;  /* 0xfffffffc00f08947 */ /* 0x008fea000383ffff */
[----:B------:R-:W-:Y:S05]  /*77d0*/  BRA `(.L_x_113) ;  /* 0xffffffa0002c7947 */ /* 0x000fea000383ffff */
.L_x_27:
[----:B--2---:R-:W-:-:S07]  /*77e0*/  MOV R0, UR33 ;  /* 0x0000002100007c02 */ /* 0x004fce0008000f00 */
.L_x_114:
[----:B--2---:R2:W3:Y:S02]  /*77f0*/  SYNCS.PHASECHK.TRANS64.TRYWAIT P0, [R0+URZ+0x28], R3 ;  /* 0x00002803000075a7 */ /* 0x0044e400080011ff */
[----:B---3--:R-:W-:Y:S05]  /*7800*/  @!P0 NANOSLEEP.SYNCS 0x989680 ;  /* 0x009896800000895d */ /* 0x008fea0003900000 */
[----:B------:R-:W3:Y:S02]  /*7810*/  @!P0 SYNCS.PHASECHK.TRANS64 P0, [R0+URZ+0x28], R3 ;  /* 0x00002803000085a7 */ /* 0x000ee400080010ff */
[----:B---3--:R-:W-:Y:S05]  /*7820*/  @!P0 BRA `(.L_x_114) ;  /* 0xfffffffc00f08947 */ /* 0x008fea000383ffff */
[----:B------:R-:W-:Y:S05]  /*7830*/  BRA `(.L_x_26) ;  /* 0xffffffa0006c7947 */ /* 0x000fea000383ffff */
.L_x_34:
[----:B-1----:R-:W-:-:S07]  /*7840*/  MOV R0, UR17 ;  /* 0x0000001100007c02 */ /* 0x002fce0008000f00 */
.L_x_115:
[----:B-1----:R1:W2:Y:S02]  /*7850*/  SYNCS.PHASECHK.TRANS64.TRYWAIT P0, [R0+URZ+0x28], R3 ;  /* 0x00002803000075a7 */ /* 0x0022a400080011ff */
[----:B--2---:R-:W-:Y:S05]  /*7860*/  @!P0 NANOSLEEP.SYNCS 0x989680 ;  /* 0x009896800000895d */ /* 0x004fea0003900000 */
[----:B------:R-:W2:Y:S02]  /*7870*/  @!P0 SYNCS.PHASECHK.TRANS64 P0, [R0+URZ+0x28], R3 ;  /* 0x00002803000085a7 */ /* 0x000ea400080010ff */
[----:B--2---:R-:W-:Y:S05]  /*7880*/  @!P0 BRA `(.L_x_115) ;  /* 0xfffffffc00f08947 */ /* 0x004fea000383ffff */
[----:B------:R-:W-:Y:S05]  /*7890*/  BRA `(.L_x_33) ;  /* 0xffffffa400287947 */ /* 0x000fea000383ffff */
.L_x_39:
[----:B-1----:R1:W2:Y:S02]  /*78a0*/  SYNCS.PHASECHK.TRANS64.TRYWAIT P0, [R3+URZ+0x80], R0 ;  /* 0x00008000030075a7 */ /* 0x0022a400080011ff */
[----:B--2---:R-:W-:Y:S05]  /*78b0*/  @!P0 NANOSLEEP.SYNCS 0x989680 ;  /* 0x009896800000895d */ /* 0x004fea0003900000 */
[----:B------:R-:W2:Y:S02]  /*78c0*/  @!P0 SYNCS.PHASECHK.TRANS64 P0, [R3+URZ+0x80], R0 ;  /* 0x00008000030085a7 */ /* 0x000ea400080010ff */
[----:B--2---:R-:W-:Y:S05]  /*78d0*/  @!P0 BRA `(.L_x_39) ;  /* 0xfffffffc00f08947 */ /* 0x004fea000383ffff */
[----:B------:R-:W-:Y:S05]  /*78e0*/  BRA `(.L_x_116) ;  /* 0xffffffa400c87947 */ /* 0x000fea000383ffff */
.L_x_43:
[----:B-1----:R-:W-:-:S07]  /*78f0*/  MOV R0, UR4 ;  /* 0x0000000400007c02 */ /* 0x002fce0008000f00 */
.L_x_117:
[----:B-1----:R1:W2:Y:S02]  /*7900*/  SYNCS.PHASECHK.TRANS64.TRYWAIT P0, [R0+URZ], R3 ;  /* 0x00000003000075a7 */ /* 0x0022a400080011ff */
[----:B--2---:R-:W-:Y:S05]  /*7910*/  @!P0 NANOSLEEP.SYNCS 0x989680 ;  /* 0x009896800000895d */ /* 0x004fea0003900000 */
[----:B------:R-:W2:Y:S02]  /*7920*/  @!P0 SYNCS.PHASECHK.TRANS64 P0, [R0+URZ], R3 ;  /* 0x00000003000085a7 */ /* 0x000ea400080010ff */
[----:B--2---:R-:W-:Y:S05]  /*7930*/  @!P0 BRA `(.L_x_117) ;  /* 0xfffffffc00f08947 */ /* 0x004fea000383ffff */
[----:B------:R-:W-:Y:S05]  /*7940*/  BRA `(.L_x_118) ;  /* 0xffffffac006c7947 */ /* 0x000fea000383ffff */
.L_x_44:
[----:B------:R-:W-:-:S07]  /*7950*/  MOV R0, UR5 ;  /* 0x0000000500007c02 */ /* 0x000fce0008000f00 */
.L_x_119:
[----:B-1----:R1:W2:Y:S02]  /*7960*/  SYNCS.PHASECHK.TRANS64.TRYWAIT P0, [R0+URZ], R3 ;  /* 0x00000003000075a7 */ /* 0x0022a400080011ff */
[----:B--2---:R-:W-:Y:S05]  /*7970*/  @!P0 NANOSLEEP.SYNCS 0x989680 ;  /* 0x009896800000895d */ /* 0x004fea0003900000 */
[----:B------:R-:W2:Y:S02]  /*7980*/  @!P0 SYNCS.PHASECHK.TRANS64 P0, [R0+URZ], R3 ;  /* 0x00000003000085a7 */ /* 0x000ea400080010ff */
[----:B--2---:R-:W-:Y:S05]  /*7990*/  @!P0 BRA `(.L_x_119) ;  /* 0xfffffffc00f08947 */ /* 0x004fea000383ffff */
[----:B------:R-:W-:Y:S05]  /*79a0*/  BRA `(.L_x_120) ;  /* 0xffffffac00787947 */ /* 0x000fea000383ffff */
.L_x_45:
[----:B------:R-:W-:-:S07]  /*79b0*/  MOV R0, UR5 ;  /* 0x0000000500007c02 */ /* 0x000fce0008000f00 */
.L_x_121:
[----:B-1----:R1:W2:Y:S02]  /*79c0*/  SYNCS.PHASECHK.TRANS64.TRYWAIT P0, [R0+URZ], R3 ;  /* 0x00000003000075a7 */ /* 0x0022a400080011ff */
[----:B--2---:R-:W-:Y:S05]  /*79d0*/  @!P0 NANOSLEEP.SYNCS 0x989680 ;  /* 0x009896800000895d */ /* 0x004fea0003900000 */
[----:B------:R-:W2:Y:S02]  /*79e0*/  @!P0 SYNCS.PHASECHK.TRANS64 P0, [R0+URZ], R3 ;  /* 0x00000003000085a7 */ /* 0x000ea400080010ff */
[----:B--2---:R-:W-:Y:S05]  /*79f0*/  @!P0 BRA `(.L_x_121) ;  /* 0xfffffffc00f08947 */ /* 0x004fea000383ffff */
[----:B------:R-:W-:Y:S05]  /*7a00*/  BRA `(.L_x_122) ;  /* 0xffffffac00847947 */ /* 0x000fea000383ffff */
.L_x_46:
[----:B------:R-:W-:-:S07]  /*7a10*/  MOV R0, UR5 ;  /* 0x0000000500007c02 */ /* 0x000fce0008000f00 */
.L_x_123:
[----:B-1----:R1:W2:Y:S02]  /*7a20*/  SYNCS.PHASECHK.TRANS64.TRYWAIT P0, [R0+URZ], R3 ;  /* 0x00000003000075a7 */ /* 0x0022a400080011ff */
[----:B--2---:R-:W-:Y:S05]  /*7a30*/  @!P0 NANOSLEEP.SYNCS 0x989680 ;  /* 0x009896800000895d */ /* 0x004fea0003900000 */
[----:B------:R-:W2:Y:S02]  /*7a40*/  @!P0 SYNCS.PHASECHK.TRANS64 P0, [R0+URZ], R3 ;  /* 0x00000003000085a7 */ /* 0x000ea400080010ff */
[----:B--2---:R-:W-:Y:S05]  /*7a50*/  @!P0 BRA `(.L_x_123) ;  /* 0xfffffffc00f08947 */ /* 0x004fea000383ffff */
[----:B------:R-:W-:Y:S05]  /*7a60*/  BRA `(.L_x_124) ;  /* 0xffffffac00907947 */ /* 0x000fea000383ffff */
.L_x_49:
[----:B-1----:R1:W2:Y:S02]  /*7a70*/  SYNCS.PHASECHK.TRANS64.TRYWAIT P0, [R2+URZ+0xe0], R5 ;  /* 0x0000e005020075a7 */ /* 0x0022a400080011ff */
[----:B--2---:R-:W-:Y:S05]  /*7a80*/  @!P0 NANOSLEEP.SYNCS 0x989680 ;  /* 0x009896800000895d */ /* 0x004fea0003900000 */
[----:B------:R-:W2:Y:S02]  /*7a90*/  @!P0 SYNCS.PHASECHK.TRANS64 P0, [R2+URZ+0xe0], R5 ;  /* 0x0000e005020085a7 */ /* 0x000ea400080010ff */
[----:B--2---:R-:W-:Y:S05]  /*7aa0*/  @!P0 BRA `(.L_x_49) ;  /* 0xfffffffc00f08947 */ /* 0x004fea000383ffff */
[----:B------:R-:W-:Y:S05]  /*7ab0*/  BRA `(.L_x_125) ;  /* 0xffffffac00f47947 */ /* 0x000fea000383ffff */
.L_x_50:
[----:B------:R-:W-:-:S07]  /*7ac0*/  MOV R2, UR4 ;  /* 0x0000000400027c02 */ /* 0x000fce0008000f00 */
.L_x_126:
[----:B-1----:R1:W2:Y:S02]  /*7ad0*/  SYNCS.PHASECHK.TRANS64.TRYWAIT P0, [R2+URZ+0x90], R5 ;  /* 0x00009005020075a7 */ /* 0x0022a400080011ff */
[----:B--2---:R-:W-:Y:S05]  /*7ae0*/  @!P0 NANOSLEEP.SYNCS 0x989680 ;  /* 0x009896800000895d */ /* 0x004fea0003900000 */
[----:B------:R-:W2:Y:S02]  /*7af0*/  @!P0 SYNCS.PHASECHK.TRANS64 P0, [R2+URZ+0x90], R5 ;  /* 0x00009005020085a7 */ /* 0x000ea400080010ff */
[----:B--2---:R-:W-:Y:S05]  /*7b00*/  @!P0 BRA `(.L_x_126) ;  /* 0xfffffffc00f08947 */ /* 0x004fea000383ffff */
[----:B------:R-:W-:Y:S05]  /*7b10*/  BRA `(.L_x_127) ;  /* 0xffffffb000047947 */ /* 0x000fea000383ffff */
.L_x_51:
[----:B-1----:R1:W2:Y:S02]  /*7b20*/  SYNCS.PHASECHK.TRANS64.TRYWAIT P1, [R2+URZ+0x80], R5 ;  /* 0x00008005020075a7 */ /* 0x0022a400080211ff */
[----:B--2---:R-:W-:Y:S05]  /*7b30*/  @!P1 NANOSLEEP.SYNCS 0x989680 ;  /* 0x009896800000995d */ /* 0x004fea0003900000 */
[----:B------:R-:W2:Y:S02]  /*7b40*/  @!P1 SYNCS.PHASECHK.TRANS64 P1, [R2+URZ+0x80], R5 ;  /* 0x00008005020095a7 */ /* 0x000ea400080210ff */
[----:B--2---:R-:W-:Y:S05]  /*7b50*/  @!P1 BRA `(.L_x_51) ;  /* 0xfffffffc00f09947 */ /* 0x004fea000383ffff */
[----:B------:R-:W-:Y:S05]  /*7b60*/  BRA `(.L_x_128) ;  /* 0xffffffb000347947 */ /* 0x000fea000383ffff */
.L_x_54:
[----:B------:R-:W-:-:S07]  /*7b70*/  MOV R0, UR4 ;  /* 0x0000000400007c02 */ /* 0x000fce0008000f00 */
.L_x_129:
[----:B-1----:R1:W2:Y:S02]  /*7b80*/  SYNCS.PHASECHK.TRANS64.TRYWAIT P0, [R0+URZ+0x90], R3 ;  /* 0x00009003000075a7 */ /* 0x0022a400080011ff */
[----:B--2---:R-:W-:Y:S05]  /*7b90*/  @!P0 NANOSLEEP.SYNCS 0x989680 ;  /* 0x009896800000895d */ /* 0x004fea0003900000 */
[----:B------:R-:W2:Y:S02]  /*7ba0*/  @!P0 SYNCS.PHASECHK.TRANS64 P0, [R0+URZ+0x90], R3 ;  /* 0x00009003000085a7 */ /* 0x000ea400080010ff */
[----:B--2---:R-:W-:Y:S05]  /*7bb0*/  @!P0 BRA `(.L_x_129) ;  /* 0xfffffffc00f08947 */ /* 0x004fea000383ffff */
[----:B------:R-:W-:Y:S05]  /*7bc0*/  BRA `(.L_x_53) ;  /* 0xffffffb000887947 */ /* 0x000fea000383ffff */
.L_x_61:
[----:B-1----:R1:W2:Y:S02]  /*7bd0*/  SYNCS.PHASECHK.TRANS64.TRYWAIT P1, [R0+URZ+0x80], R5 ;  /* 0x00008005000075a7 */ /* 0x0022a400080211ff */
[----:B--2---:R-:W-:Y:S05]  /*7be0*/  @!P1 NANOSLEEP.SYNCS 0x989680 ;  /* 0x009896800000995d */ /* 0x004fea0003900000 */
[----:B------:R-:W2:Y:S02]  /*7bf0*/  @!P1 SYNCS.PHASECHK.TRANS64 P1, [R0+URZ+0x80], R5 ;  /* 0x00008005000095a7 */ /* 0x000ea400080210ff */
[----:B--2---:R-:W-:Y:S05]  /*7c00*/  @!P1 BRA `(.L_x_61) ;  /* 0xfffffffc00f09947 */ /* 0x004fea000383ffff */
[----:B------:R-:W-:Y:S05]  /*7c10*/  BRA `(.L_x_130) ;  /* 0xffffffb400e87947 */ /* 0x000fea000383ffff */
.L_x_62:
[----:B------:R-:W-:-:S07]  /*7c20*/  MOV R3, UR19 ;  /* 0x0000001300037c02 */ /* 0x000fce0008000f00 */
.L_x_131:
[----:B-1----:R1:W2:Y:S02]  /*7c30*/  SYNCS.PHASECHK.TRANS64.TRYWAIT P0, [R3+URZ+0xc0], R0 ;  /* 0x0000c000030075a7 */ /* 0x0022a400080011ff */
[----:B--2---:R-:W-:Y:S05]  /*7c40*/  @!P0 NANOSLEEP.SYNCS 0x989680 ;  /* 0x009896800000895d */ /* 0x004fea0003900000 */
[----:B------:R-:W2:Y:S02]  /*7c50*/  @!P0 SYNCS.PHASECHK.TRANS64 P0, [R3+URZ+0xc0], R0 ;  /* 0x0000c000030085a7 */ /* 0x000ea400080010ff */
[----:B--2---:R-:W-:Y:S05]  /*7c60*/  @!P0 BRA `(.L_x_131) ;  /* 0xfffffffc00f08947 */ /* 0x004fea000383ffff */
[----:B------:R-:W-:Y:S05]  /*7c70*/  BRA `(.L_x_132) ;  /* 0xffffffb8001c7947 */ /* 0x000fea000383ffff */
.L_x_65:
[----:B------:R-:W-:Y:S07]  /*7c80*/  MOV R0, UR6 ;  /* 0x0000000600007c02 */ /* 0x000fee0008000f00 */
.L_x_133:
[----:B-1----:R1:W2:Y:S02]  /*7c90*/  SYNCS.PHASECHK.TRANS64.TRYWAIT P0, [R0+URZ], R3 ;  /* 0x00000003000075a7 */ /* 0x0022a400080011ff */
[----:B--2---:R-:W-:Y:S05]  /*7ca0*/  @!P0 NANOSLEEP.SYNCS 0x989680 ;  /* 0x009896800000895d */ /* 0x004fea0003900000 */
[----:B------:R-:W2:Y:S02]  /*7cb0*/  @!P0 SYNCS.PHASECHK.TRANS64 P0, [R0+URZ], R3 ;  /* 0x00000003000085a7 */ /* 0x000ea400080010ff */
[----:B--2---:R-:W-:Y:S05]  /*7cc0*/  @!P0 BRA `(.L_x_133) ;  /* 0xfffffffc00f08947 */ /* 0x004fea000383ffff */
[----:B------:R-:W-:Y:S05]  /*7cd0*/  BRA `(.L_x_64) ;  /* 0xffffffb800547947 */ /* 0x000fea000383ffff */
.L_x_68:
[----:B------:R-:W-:-:S07]  /*7ce0*/  MOV R0, UR4 ;  /* 0x0000000400007c02 */ /* 0x000fce0008000f00 */
.L_x_134:
[----:B--2---:R2:W4:Y:S02]  /*7cf0*/  SYNCS.PHASECHK.TRANS64.TRYWAIT P0, [R0+URZ], R3 ;  /* 0x00000003000075a7 */ /* 0x00452400080011ff */
[----:B----4-:R-:W-:Y:S05]  /*7d00*/  @!P0 NANOSLEEP.SYNCS 0x989680 ;  /* 0x009896800000895d */ /* 0x010fea0003900000 */
[----:B------:R-:W4:Y:S02]  /*7d10*/  @!P0 SYNCS.PHASECHK.TRANS64 P0, [R0+URZ], R3 ;  /* 0x00000003000085a7 */ /* 0x000f2400080010ff */
[----:B----4-:R-:W-:Y:S05]  /*7d20*/  @!P0 BRA `(.L_x_134) ;  /* 0xfffffffc00f08947 */ /* 0x010fea000383ffff */
[----:B------:R-:W-:Y:S05]  /*7d30*/  BRA `(.L_x_135) ;  /* 0xffffffb800f47947 */ /* 0x000fea000383ffff */
.L_x_69:
[----:B------:R-:W-:-:S07]  /*7d40*/  MOV R0, UR5 ;  /* 0x0000000500007c02 */ /* 0x000fce0008000f00 */
.L_x_136:
[----:B-1----:R1:W2:Y:S02]  /*7d50*/  SYNCS.PHASECHK.TRANS64.TRYWAIT P0, [R0+URZ], R3 ;  /* 0x00000003000075a7 */ /* 0x0022a400080011ff */
[----:B--2---:R-:W-:Y:S05]  /*7d60*/  @!P0 NANOSLEEP.SYNCS 0x989680 ;  /* 0x009896800000895d */ /* 0x004fea0003900000 */
[----:B------:R-:W2:Y:S02]  /*7d70*/  @!P0 SYNCS.PHASECHK.TRANS64 P0, [R0+URZ], R3 ;  /* 0x00000003000085a7 */ /* 0x000ea400080010ff */
[----:B--2---:R-:W-:Y:S05]  /*7d80*/  @!P0 BRA `(.L_x_136) ;  /* 0xfffffffc00f08947 */ /* 0x004fea000383ffff */
[----:B------:R-:W-:Y:S05]  /*7d90*/  BRA `(.L_x_137) ;  /* 0xffffffbc00007947 */ /* 0x000fea000383ffff */
.L_x_70:
[----:B------:R-:W-:-:S07]  /*7da0*/  MOV R0, UR5 ;  /* 0x0000000500007c02 */ /* 0x000fce0008000f00 */
.L_x_138:
[----:B-1----:R1:W2:Y:S02]  /*7db0*/  SYNCS.PHASECHK.TRANS64.TRYWAIT P0, [R0+URZ], R3 ;  /* 0x00000003000075a7 */ /* 0x0022a400080011ff */
[----:B--2---:R-:W-:Y:S05]  /*7dc0*/  @!P0 NANOSLEEP.SYNCS 0x989680 ;  /* 0x009896800000895d */ /* 0x004fea0003900000 */
[----:B------:R-:W2:Y:S02]  /*7dd0*/  @!P0 SYNCS.PHASECHK.TRANS64 P0, [R0+URZ], R3 ;  /* 0x00000003000085a7 */ /* 0x000ea400080010ff */
[----:B--2---:R-:W-:Y:S05]  /*7de0*/  @!P0 BRA `(.L_x_138) ;  /* 0xfffffffc00f08947 */ /* 0x004fea000383ffff */
[----:B------:R-:W-:Y:S05]  /*7df0*/  BRA `(.L_x_139) ;  /* 0xffffffbc000c7947 */ /* 0x000fea000383ffff */
.L_x_71:
[----:B------:R-:W-:-:S07]  /*7e00*/  MOV R0, UR4 ;  /* 0x0000000400007c02 */ /* 0x000fce0008000f00 */
.L_x_140:
[----:B-1----:R1:W2:Y:S02]  /*7e10*/  SYNCS.PHASECHK.TRANS64.TRYWAIT P0, [R0+URZ], R3 ;  /* 0x00000003000075a7 */ /* 0x0022a400080011ff */
[----:B--2---:R-:W-:Y:S05]  /*7e20*/  @!P0 NANOSLEEP.SYNCS 0x989680 ;  /* 0x009896800000895d */ /* 0x004fea0003900000 */
[----:B------:R-:W2:Y:S02]  /*7e30*/  @!P0 SYNCS.PHASECHK.TRANS64 P0, [R0+URZ], R3 ;  /* 0x00000003000085a7 */ /* 0x000ea400080010ff */
[----:B--2---:R-:W-:Y:S05]  /*7e40*/  @!P0 BRA `(.L_x_140) ;  /* 0xfffffffc00f08947 */ /* 0x004fea000383ffff */
[----:B------:R-:W-:Y:S05]  /*7e50*/  BRA `(.L_x_141) ;  /* 0xffffffbc00187947 */ /* 0x000fea000383ffff */
.L_x_76:
[----:B--2---:R2:W4:Y:S02]  /*7e60*/  SYNCS.PHASECHK.TRANS64.TRYWAIT P0, [R12+URZ+0x80], R9 ;  /* 0x000080090c0075a7 */ /* 0x00452400080011ff */
[----:B----4-:R-:W-:Y:S05]  /*7e70*/  @!P0 NANOSLEEP.SYNCS 0x989680 ;  /* 0x009896800000895d */ /* 0x010fea0003900000 */
[----:B------:R-:W4:Y:S02]  /*7e80*/  @!P0 SYNCS.PHASECHK.TRANS64 P0, [R12+URZ+0x80], R9 ;  /* 0x000080090c0085a7 */ /* 0x000f2400080010ff */
[----:B----4-:R-:W-:Y:S05]  /*7e90*/  @!P0 BRA `(.L_x_76) ;  /* 0xfffffffc00f08947 */ /* 0x010fea000383ffff */
[----:B------:R-:W-:Y:S05]  /*7ea0*/  BRA `(.L_x_142) ;  /* 0xffffffc000387947 */ /* 0x000fea000383ffff */
.L_x_79:
[----:B------:R-:W-:Y:S07]  /*7eb0*/  MOV R0, UR21 ;  /* 0x0000001500007c02 */ /* 0x000fee0008000f00 */
.L_x_143:
[----:B--2---:R2:W3:Y:S02]  /*7ec0*/  SYNCS.PHASECHK.TRANS64.TRYWAIT P2, [R0+URZ+0x78], R11 ;  /* 0x0000780b000075a7 */ /* 0x0044e400080411ff */
[----:B---3--:R-:W-:Y:S05]  /*7ed0*/  @!P2 NANOSLEEP.SYNCS 0x989680 ;  /* 0x009896800000a95d */ /* 0x008fea0003900000 */
[----:B------:R-:W3:Y:S02]  /*7ee0*/  @!P2 SYNCS.PHASECHK.TRANS64 P2, [R0+URZ+0x78], R11 ;  /* 0x0000780b0000a5a7 */ /* 0x000ee400080410ff */
[----:B---3--:R-:W-:Y:S05]  /*7ef0*/  @!P2 BRA `(.L_x_143) ;  /* 0xfffffffc00f0a947 */ /* 0x008fea000383ffff */
[----:B------:R-:W-:Y:S05]  /*7f00*/  BRA `(.L_x_78) ;  /* 0xffffffc400a07947 */ /* 0x000fea000383ffff */
.L_x_82:
[----:B--2---:R-:W-:Y:S07]  /*7f10*/  MOV R0, UR21 ;  /* 0x0000001500007c02 */ /* 0x004fee0008000f00 */
.L_x_144:
[----:B--2---:R2:W3:Y:S02]  /*7f20*/  SYNCS.PHASECHK.TRANS64.TRYWAIT P0, [R0+URZ+0x60], R9 ;  /* 0x00006009000075a7 */ /* 0x0044e400080011ff */
[----:B---3--:R-:W-:Y:S05]  /*7f30*/  @!P0 NANOSLEEP.SYNCS 0x989680 ;  /* 0x009896800000895d */ /* 0x008fea0003900000 */
[----:B------:R-:W3:Y:S02]  /*7f40*/  @!P0 SYNCS.PHASECHK.TRANS64 P0, [R0+URZ+0x60], R9 ;  /* 0x00006009000085a7 */ /* 0x000ee400080010ff */
[----:B---3--:R-:W-:Y:S05]  /*7f50*/  @!P0 BRA `(.L_x_144) ;  /* 0xfffffffc00f08947 */ /* 0x008fea000383ffff */
[----:B------:R-:W-:Y:S05]  /*7f60*/  BRA `(.L_x_145) ;  /* 0xffffffc400fc7947 */ /* 0x000fea000383ffff */
.L_x_83:
[----:B------:R-:W-:Y:S07]  /*7f70*/  MOV R0, UR21 ;  /* 0x0000001500007c02 */ /* 0x000fee0008000f00 */
.L_x_146:
[----:B--2---:R2:W3:Y:S02]  /*7f80*/  SYNCS.PHASECHK.TRANS64.TRYWAIT P0, [R0+URZ+0x68], R9 ;  /* 0x00006809000075a7 */ /* 0x0044e400080011ff */
[----:B---3--:R-:W-:Y:S05]  /*7f90*/  @!P0 NANOSLEEP.SYNCS 0x989680 ;  /* 0x009896800000895d */ /* 0x008fea0003900000 */
[----:B------:R-:W3:Y:S02]  /*7fa0*/  @!P0 SYNCS.PHASECHK.TRANS64 P0, [R0+URZ+0x68], R9 ;  /* 0x00006809000085a7 */ /* 0x000ee400080010ff */
[----:B---3--:R-:W-:Y:S05]  /*7fb0*/  @!P0 BRA `(.L_x_146) ;  /* 0xfffffffc00f08947 */ /* 0x008fea000383ffff */
[----:B------:R-:W-:Y:S05]  /*7fc0*/  BRA `(.L_x_147) ;  /* 0xffffffc800347947 */ /* 0x000fea000383ffff */
.L_x_85:
[----:B------:R-:W-:-:S07]  /*7fd0*/  MOV R0, UR21 ;  /* 0x0000001500007c02 */ /* 0x000fce0008000f00 */
.L_x_148:
[----:B---3--:R3:W4:Y:S02]  /*7fe0*/  SYNCS.PHASECHK.TRANS64.TRYWAIT P0, [R0+URZ+0x60], R3 ;  /* 0x00006003000075a7 */ /* 0x00872400080011ff */
[----:B----4-:R-:W-:Y:S05]  /*7ff0*/  @!P0 NANOSLEEP.SYNCS 0x989680 ;  /* 0x009896800000895d */ /* 0x010fea0003900000 */
[----:B------:R-:W4:Y:S02]  /*8000*/  @!P0 SYNCS.PHASECHK.TRANS64 P0, [R0+URZ+0x60], R3 ;  /* 0x00006003000085a7 */ /* 0x000f2400080010ff */
[----:B----4-:R-:W-:Y:S05]  /*8010*/  @!P0 BRA `(.L_x_148) ;  /* 0xfffffffc00f08947 */ /* 0x010fea000383ffff */
[----:B------:R-:W-:Y:S05]  /*8020*/  BRA `(.L_x_149) ;  /* 0xffffffc800a47947 */ /* 0x000fea000383ffff */
.L_x_87:
[----:B-1----:R1:W2:Y:S02]  /*8030*/  SYNCS.PHASECHK.TRANS64.TRYWAIT P0, [R3+URZ+0x80], R0 ;  /* 0x00008000030075a7 */ /* 0x0022a400080011ff */
[----:B--2---:R-:W-:Y:S05]  /*8040*/  @!P0 NANOSLEEP.SYNCS 0x989680 ;  /* 0x009896800000895d */ /* 0x004fea0003900000 */
[----:B------:R-:W2:Y:S02]  /*8050*/  @!P0 SYNCS.PHASECHK.TRANS64 P0, [R3+URZ+0x80], R0 ;  /* 0x00008000030085a7 */ /* 0x000ea400080010ff */
[----:B--2---:R-:W-:Y:S05]  /*8060*/  @!P0 BRA `(.L_x_87) ;  /* 0xfffffffc00f08947 */ /* 0x004fea000383ffff */
[----:B------:R-:W-:Y:S05]  /*8070*/  BRA `(.L_x_150) ;  /* 0xffffffcc006c7947 */ /* 0x000fea000383ffff */
.L_x_98:
[----:B--2---:R2:W1:Y:S02]  /*8080*/  SYNCS.PHASECHK.TRANS64.TRYWAIT P1, [R2+URZ+0x50], R5 ;  /* 0x00005005020075a7 */ /* 0x00446400080211ff */
[----:B-1----:R-:W-:Y:S05]  /*8090*/  @!P1 NANOSLEEP.SYNCS 0x989680 ;  /* 0x009896800000995d */ /* 0x002fea0003900000 */
[----:B------:R-:W1:Y:S02]  /*80a0*/  @!P1 SYNCS.PHASECHK.TRANS64 P1, [R2+URZ+0x50], R5 ;  /* 0x00005005020095a7 */ /* 0x000e6400080210ff */
[----:B-1----:R-:W-:Y:S05]  /*80b0*/  @!P1 BRA `(.L_x_98) ;  /* 0xfffffffc00f09947 */ /* 0x002fea000383ffff */
[----:B------:R-:W-:Y:S05]  /*80c0*/  BRA `(.L_x_97) ;  /* 0xffffffd800e07947 */ /* 0x000fea000383ffff */
.L_x_100:
[----:B--2---:R2:W4:Y:S02]  /*80d0*/  SYNCS.PHASECHK.TRANS64.TRYWAIT P0, [R100+URZ+0xa0], R3 ;  /* 0x0000a003640075a7 */ /* 0x00452400080011ff */
[----:B----4-:R-:W-:Y:S05]  /*80e0*/  @!P0 NANOSLEEP.SYNCS 0x989680 ;  /* 0x009896800000895d */ /* 0x010fea0003900000 */
[----:B------:R-:W4:Y:S02]  /*80f0*/  @!P0 SYNCS.PHASECHK.TRANS64 P0, [R100+URZ+0xa0], R3 ;  /* 0x0000a003640085a7 */ /* 0x000f2400080010ff */
[----:B----4-:R-:W-:Y:S05]  /*8100*/  @!P0 BRA `(.L_x_100) ;  /* 0xfffffffc00f08947 */ /* 0x010fea000383ffff */
[----:B------:R-:W-:Y:S05]  /*8110*/  BRA `(.L_x_99) ;  /* 0xffffffdc00307947 */ /* 0x000fea000383ffff */
.L_x_108:
[----:B---3--:R3:W4:Y:S02]  /*8120*/  SYNCS.PHASECHK.TRANS64.TRYWAIT P0, [R109+URZ+0x50], R4 ;  /* 0x000050046d0075a7 */ /* 0x00872400080011ff */
[----:B----4-:R-:W-:Y:S05]  /*8130*/  @!P0 NANOSLEEP.SYNCS 0x989680 ;  /* 0x009896800000895d */ /* 0x010fea0003900000 */
[----:B------:R-:W4:Y:S02]  /*8140*/  @!P0 SYNCS.PHASECHK.TRANS64 P0, [R109+URZ+0x50], R4 ;  /* 0x000050046d0085a7 */ /* 0x000f2400080010ff */
[----:B----4-:R-:W-:Y:S05]  /*8150*/  @!P0 BRA `(.L_x_108) ;  /* 0xfffffffc00f08947 */ /* 0x010fea000383ffff */
[----:B------:R-:W-:Y:S05]  /*8160*/  BRA `(.L_x_107) ;  /* 0xffffffe800247947 */ /* 0x000fea000383ffff */
        .weak           $__internal_0_$__cuda_sm10x_tcgen05_guardrail_trap_col_being_dealloced_not_returned_by_alloc
        .type           $__internal_0_$__cuda_sm10x_tcgen05_guardrail_trap_col_being_dealloced_not_returned_by_alloc,@function
        .size           $__internal_0_$__cuda_sm10x_tcgen05_guardrail_trap_col_being_dealloced_not_returned_by_alloc,($__internal_1_$__cuda_sm10x_tcgen05_guardrail_trap_phase_invalid_during_alloc - $__internal_0_$__cuda_sm10x_tcgen05_guardrail_trap_col_being_dealloced_not_returned_by_alloc)
$__internal_0_$__cuda_sm10x_tcgen05_guardrail_trap_col_being_dealloced_not_returned_by_alloc:
[----:B------:R-:W-:Y:S05]  /*8170*/  BPT.TRAP 0x1 ;  /* 0x000000040000795c */ /* 0x000fea0000300000 */
[----:B------:R-:W-:-:S04]  /*8180*/  HFMA2 R3, -RZ, RZ, 0, 0 ;  /* 0x00000000ff037431 */ /* 0x000fc800000001ff */
[----:B------:R-:W-:Y:S05]  /*8190*/  RET.REL.NODEC R2 `(_ZN7cutlass13device_kernelINS_4gemm6kernel13GemmUniversalIN4cute5tupleIJiiiiEEENS1_10collective13CollectiveMmaINS1_35MainloopSm100TmaUmmaWarpSpecializedILi5ELi2ELi4ENS5_IJNS4_1CILi1EEENSA_ILi2EEESB_EEEEENS5_IJNSA_ILi64EEENSA_ILi128EEENSA_ILi32EEEEEENS_12float_e5m2_tENS5_IJlSB_lEEESJ_SK_NS4_8TiledMMAINS4_8MMA_AtomIJNS4_10MMA_TraitsINS4_19SM100_MMA_F8F6F4_SSEJSJ_SJ_fSF_SG_NS4_17integral_constantINS4_4UMMA5MajorELSR_0EEESS_NSP_INSQ_7ScaleInELST_0EEESU_EEEEEENS4_6LayoutINS5_IJSB_SB_SB_EEENS5_IJNSA_ILi0EEESZ_SZ_EEEEENS5_IJNS4_10UnderscoreES12_S12_EEEEENS4_23SM90_TMA_LOAD_MULTICASTENS4_14ComposedLayoutINS4_7SwizzleILi1ELi4ELi3EEENS4_18smem_ptr_flag_bitsILi8EEENSX_INS5_IJNSA_ILi8EEESH_EEENS5_IJSH_SB_EEEEEEEvNS4_8identityENS4_13SM90_TMA_LOADES1F_vS1G_EENS_8epilogue10collective18CollectiveEpilogueINS1J_23Sm100TmaWarpSpecializedILi2ELi2ELi32ELb0ELb0EEEJSI_NS5_IJNSX_ISF_SB_EES1O_EEESJ_SK_SJ_SK_NS1J_6fusion15FusionCallbacksIS1N_NS1Q_17LinearCombinationISJ_fSJ_fLNS_15FloatRoundStyleE2EEESI_S1P_JEEENS4_5SM1004TMEM4LOAD26SM100_TMEM_LOAD_16dp32b32xES1H_NS16_INS17_ILi2ELi4ELi3EEES1A_NSX_INS5_IJS1B_SF_EEENS5_IJSF_SB_EEEEEEENS4_39AutoVectorizingCopyWithAssumedAlignmentILi128EEENS4_14SM90_TMA_STOREES24_S26_S26_EEEvvEEEEvNT_6ParamsE) ;  /* 0xffffff7c02987950 */ /* 0x000fea0003c3ffff */
        .weak           $__internal_1_$__cuda_sm10x_tcgen05_guardrail_trap_phase_invalid_during_alloc
        .type           $__internal_1_$__cuda_sm10x_tcgen05_guardrail_trap_phase_invalid_during_alloc,@function
        .size           $__internal_1_$__cuda_sm10x_tcgen05_guardrail_trap_phase_invalid_during_alloc,($__internal_2_$__cuda_sm10x_tcgen05_guardrail_trap_unallocated_columns_being_dealloced - $__internal_1_$__cuda_sm10x_tcgen05_guardrail_trap_phase_invalid_during_alloc)
$__internal_1_$__cuda_sm10x_tcgen05_guardrail_trap_phase_invalid_during_alloc:
[----:B------:R-:W-:Y:S05]  /*81a0*/  BPT.TRAP 0x1 ;  /* 0x000000040000795c */ /* 0x000fea0000300000 */
[----:B------:R-:W-:-:S04]  /*81b0*/  MOV R5, 0x0 ;  /* 0x0000000000057802 */ /* 0x000fc80000000f00 */
[----:B------:R-:W-:Y:S05]  /*81c0*/  RET.REL.NODEC R4 `(_ZN7cutlass13device_kernelINS_4gemm6kernel13GemmUniversalIN4cute5tupleIJiiiiEEENS1_10collective13CollectiveMmaINS1_35MainloopSm100TmaUmmaWarpSpecializedILi5ELi2ELi4ENS5_IJNS4_1CILi1EEENSA_ILi2EEESB_EEEEENS5_IJNSA_ILi64EEENSA_ILi128EEENSA_ILi32EEEEEENS_12float_e5m2_tENS5_IJlSB_lEEESJ_SK_NS4_8TiledMMAINS4_8MMA_AtomIJNS4_10MMA_TraitsINS4_19SM100_MMA_F8F6F4_SSEJSJ_SJ_fSF_SG_NS4_17integral_constantINS4_4UMMA5MajorELSR_0EEESS_NSP_INSQ_7ScaleInELST_0EEESU_EEEEEENS4_6LayoutINS5_IJSB_SB_SB_EEENS5_IJNSA_ILi0EEESZ_SZ_EEEEENS5_IJNS4_10UnderscoreES12_S12_EEEEENS4_23SM90_TMA_LOAD_MULTICASTENS4_14ComposedLayoutINS4_7SwizzleILi1ELi4ELi3EEENS4_18smem_ptr_flag_bitsILi8EEENSX_INS5_IJNSA_ILi8EEESH_EEENS5_IJSH_SB_EEEEEEEvNS4_8identityENS4_13SM90_TMA_LOADES1F_vS1G_EENS_8epilogue10collective18CollectiveEpilogueINS1J_23Sm100TmaWarpSpecializedILi2ELi2ELi32ELb0ELb0EEEJSI_NS5_IJNSX_ISF_SB_EES1O_EEESJ_SK_SJ_SK_NS1J_6fusion15FusionCallbacksIS1N_NS1Q_17LinearCombinationISJ_fSJ_fLNS_15FloatRoundStyleE2EEESI_S1P_JEEENS4_5SM1004TMEM4LOAD26SM100_TMEM_LOAD_16dp32b32xES1H_NS16_INS17_ILi2ELi4ELi3EEES1A_NSX_INS5_IJS1B_SF_EEENS5_IJSF_SB_EEEEEEENS4_39AutoVectorizingCopyWithAssumedAlignmentILi128EEENS4_14SM90_TMA_STOREES24_S26_S26_EEEvvEEEEvNT_6ParamsE) ;  /* 0xffffff7c048c7950 */ /* 0x000fea0003c3ffff */
        .weak           $__internal_2_$__cuda_sm10x_tcgen05_guardrail_trap_unallocated_columns_being_dealloced
        .type           $__internal_2_$__cuda_sm10x_tcgen05_guardrail_trap_unallocated_columns_being_dealloced,@function
        .size           $__internal_2_$__cuda_sm10x_tcgen05_guardrail_trap_unallocated_columns_being_dealloced,(.L_x_152 - $__internal_2_$__cuda_sm10x_tcgen05_guardrail_trap_unallocated_columns_being_dealloced)
$__internal_2_$__cuda_sm10x_tcgen05_guardrail_trap_unallocated_columns_being_dealloced:
[----:B------:R-:W-:Y:S05]  /*81d0*/  BPT.TRAP 0x1 ;  /* 0x000000040000795c */ /* 0x000fea0000300000 */
[----:B------:R-:W-:-:S04]  /*81e0*/  HFMA2 R3, -RZ, RZ, 0, 0 ;  /* 0x00000000ff037431 */ /* 0x000fc800000001ff */
[----:B------:R-:W-:Y:S05]  /*81f0*/  RET.REL.NODEC R2 `(_ZN7cutlass13device_kernelINS_4gemm6kernel13GemmUniversalIN4cute5tupleIJiiiiEEENS1_10collective13CollectiveMmaINS1_35MainloopSm100TmaUmmaWarpSpecializedILi5ELi2ELi4ENS5_IJNS4_1CILi1EEENSA_ILi2EEESB_EEEEENS5_IJNSA_ILi64EEENSA_ILi128EEENSA_ILi32EEEEEENS_12float_e5m2_tENS5_IJlSB_lEEESJ_SK_NS4_8TiledMMAINS4_8MMA_AtomIJNS4_10MMA_TraitsINS4_19SM100_MMA_F8F6F4_SSEJSJ_SJ_fSF_SG_NS4_17integral_constantINS4_4UMMA5MajorELSR_0EEESS_NSP_INSQ_7ScaleInELST_0EEESU_EEEEEENS4_6LayoutINS5_IJSB_SB_SB_EEENS5_IJNSA_ILi0EEESZ_SZ_EEEEENS5_IJNS4_10UnderscoreES12_S12_EEEEENS4_23SM90_TMA_LOAD_MULTICASTENS4_14ComposedLayoutINS4_7SwizzleILi1ELi4ELi3EEENS4_18smem_ptr_flag_bitsILi8EEENSX_INS5_IJNSA_ILi8EEESH_EEENS5_IJSH_SB_EEEEEEEvNS4_8identityENS4_13SM90_TMA_LOADES1F_vS1G_EENS_8epilogue10collective18CollectiveEpilogueINS1J_23Sm100TmaWarpSpecializedILi2ELi2ELi32ELb0ELb0EEEJSI_NS5_IJNSX_ISF_SB_EES1O_EEESJ_SK_SJ_SK_NS1J_6fusion15FusionCallbacksIS1N_NS1Q_17LinearCombinationISJ_fSJ_fLNS_15FloatRoundStyleE2EEESI_S1P_JEEENS4_5SM1004TMEM4LOAD26SM100_TMEM_LOAD_16dp32b32xES1H_NS16_INS17_ILi2ELi4ELi3EEES1A_NSX_INS5_IJS1B_SF_EEENS5_IJSF_SB_EEEEEEENS4_39AutoVectorizingCopyWithAssumedAlignmentILi128EEENS4_14SM90_TMA_STOREES24_S26_S26_EEEvvEEEEvNT_6ParamsE) ;  /* 0xffffff7c02807950 */ /* 0x000fea0003c3ffff */
.L_x_151:
[----:B------:R-:W-:-:S00]  /*8200*/  BRA `(.L_x_151) ;  /* 0xfffffffc00fc7947 */ /* 0x000fc0000383ffff */
[----:B------:R-:W-:-:S00]  /*8210*/  NOP ;  /* 0x0000000000007918 */ /* 0x000fc00000000000 */
        /* <DEDUP_REMOVED lines=14> */
.L_x_152:


//--------------------- .nv.global.init           --------------------------
	.section	.nv.global.init,"aw",@progbits
.nv.global.init:
	.type		$str$27,@object
	.size		$str$27,($str$28 - $str$27)
$str$27:
        /*0000*/ 	.byte	0x28, 0x61, 0x64, 0x64, 0x72, 0x65, 0x73, 0x73, 0x20, 0x26, 0x20, 0x6d, 0x61, 0x73, 0x6b, 0x29
        /*0010*/ 	.byte	0x20, 0x3d, 0x3d, 0x20, 0x30, 0x00
	.type		$str$28,@object
	.size		$str$28,($str$26 - $str$28)
$str$28:
        /*0016*/ 	.byte	0x2f, 0x74, 0x6d, 0x70, 0x2f, 0x63, 0x75, 0x74, 0x6c, 0x61, 0x73, 0x73, 0x5f, 0x73, 0x77, 0x65
        /*0026*/ 	.byte	0x65, 0x70, 0x5f, 0x73, 0x72, 0x63, 0x2f, 0x69, 0x6e, 0x63, 0x6c, 0x75, 0x64, 0x65, 0x2f, 0x63
        /*0036*/ 	.byte	0x75, 0x74, 0x65, 0x2f, 0x70, 0x6f, 0x69, 0x6e, 0x74, 0x65, 0x72, 0x5f, 0x66, 0x6c, 0x61, 0x67
        /*0046*/ 	.byte	0x67, 0x65, 0x64, 0x2e, 0x68, 0x70, 0x70, 0x00
	.type		$str$26,@object
	.size		$str$26,($str$25 - $str$26)
$str$26:
        /*004e*/ 	.byte	0x2f, 0x74, 0x6d, 0x70, 0x2f, 0x63, 0x75, 0x74, 0x6c, 0x61, 0x73, 0x73, 0x5f, 0x73, 0x77, 0x65
        /*005e*/ 	.byte	0x65, 0x70, 0x5f, 0x73, 0x72, 0x63, 0x2f, 0x69, 0x6e, 0x63, 0x6c, 0x75, 0x64, 0x65, 0x2f, 0x63
        /*006e*/ 	.byte	0x75, 0x74, 0x65, 0x2f, 0x61, 0x74, 0x6f, 0x6d, 0x2f, 0x63, 0x6f, 0x70, 0x79, 0x5f, 0x74, 0x72
        /*007e*/ 	.byte	0x61, 0x69, 0x74, 0x73, 0x5f, 0x73, 0x6d, 0x31, 0x30, 0x30, 0x2e, 0x68, 0x70, 0x70, 0x00
	.type		$str$25,@object
	.size		$str$25,(__unnamed_1 - $str$25)
$str$25:
        /*008d*/ 	.byte	0x28, 0x28, 0x75, 0x69, 0x6e, 0x74, 0x33, 0x32, 0x5f, 0x74, 0x28, 0x74, 0x68, 0x72, 0x65, 0x61
        /*009d*/ 	.byte	0x64, 0x49, 0x64, 0x78, 0x2e, 0x78, 0x29, 0x20, 0x2f, 0x20, 0x33, 0x32, 0x29, 0x20, 0x25, 0x20
        /*00ad*/ 	.byte	0x34, 0x29, 0x20, 0x3d, 0x3d, 0x20, 0x28, 0x28, 0x28, 0x74, 0x6d, 0x65, 0x6d, 0x5f, 0x61, 0x64
        /*00bd*/ 	.byte	0x64, 0x72, 0x20, 0x3e, 0x3e, 0x20, 0x31, 0x36, 0x29, 0x20, 0x2f, 0x20, 0x33, 0x32, 0x29, 0x20
        /*00cd*/ 	.byte	0x25, 0x20, 0x34, 0x29, 0x00
	.type		__unnamed_1,@object
	.size		__unnamed_1,(__unnamed_2 - __unnamed_1)
__unnamed_1:
        /*00d2*/ 	.byte	0x61, 0x75, 0x74, 0x6f, 0x20, 0x63, 0x75, 0x74, 0x65, 0x3a, 0x3a, 0x61, 0x73, 0x5f, 0x70, 0x6f
        /* <DEDUP_REMOVED lines=24> */
        /*0262*/ 	.byte	0x3c, 0x34, 0x30, 0x39, 0x36, 0x3e, 0x3e, 0x3e, 0x3e, 0x5d, 0x00
	.type		__unnamed_2,@object
	.size		__unnamed_2,(.L_2 - __unnamed_2)
__unnamed_2:
        /* <DEDUP_REMOVED lines=40> */
        /*04ed*/ 	.byte	0x74, 0x65, 0x3a, 0x3a, 0x43, 0x3c, 0x30, 0x3e, 0x3e, 0x3e, 0x3e, 0x5d, 0x00
.L_2:


//--------------------- .nv.shared._ZN7cutlass13device_kernelINS_4gemm6kernel13GemmUniversalIN4cute5tupleIJiiiiEEENS1_10collective13CollectiveMmaINS1_35MainloopSm100TmaUmmaWarpSpecializedILi5ELi2ELi4ENS5_IJNS4_1CILi1EEENSA_ILi2EEESB_EEEEENS5_IJNSA_ILi64EEENSA_ILi128EEENSA_ILi32EEEEEENS_12float_e5m2_tENS5_IJlSB_lEEESJ_SK_NS4_8TiledMMAINS4_8MMA_AtomIJNS4_10MMA_TraitsINS4_19SM100_MMA_F8F6F4_SSEJSJ_SJ_fSF_SG_NS4_17integral_constantINS4_4UMMA5MajorELSR_0EEESS_NSP_INSQ_7ScaleInELST_0EEESU_EEEEEENS4_6LayoutINS5_IJSB_SB_SB_EEENS5_IJNSA_ILi0EEESZ_SZ_EEEEENS5_IJNS4_10UnderscoreES12_S12_EEEEENS4_23SM90_TMA_LOAD_MULTICASTENS4_14ComposedLayoutINS4_7SwizzleILi1ELi4ELi3EEENS4_18smem_ptr_flag_bitsILi8EEENSX_INS5_IJNSA_ILi8EEESH_EEENS5_IJSH_SB_EEEEEEEvNS4_8identityENS4_13SM90_TMA_LOADES1F_vS1G_EENS_8epilogue10collective18CollectiveEpilogueINS1J_23Sm100TmaWarpSpecializedILi2ELi2ELi32ELb0ELb0EEEJSI_NS5_IJNSX_ISF_SB_EES1O_EEESJ_SK_SJ_SK_NS1J_6fusion15FusionCallbacksIS1N_NS1Q_17LinearCombinationISJ_fSJ_fLNS_15FloatRoundStyleE2EEESI_S1P_JEEENS4_5SM1004TMEM4LOAD26SM100_TMEM_LOAD_16dp32b32xES1H_NS16_INS17_ILi2ELi4ELi3EEES1A_NSX_INS5_IJS1B_SF_EEENS5_IJSF_SB_EEEEEEENS4_39AutoVectorizingCopyWithAssumedAlignmentILi128EEENS4_14SM90_TMA_STOREES24_S26_S26_EEEvvEEEEvNT_6ParamsE --------------------------
	.section	.nv.shared._ZN7cutlass13device_kernelINS_4gemm6kernel13GemmUniversalIN4cute5tupleIJiiiiEEENS1_10collective13CollectiveMmaINS1_35MainloopSm100TmaUmmaWarpSpecializedILi5ELi2ELi4ENS5_IJNS4_1CILi1EEENSA_ILi2EEESB_EEEEENS5_IJNSA_ILi64EEENSA_ILi128EEENSA_ILi32EEEEEENS_12float_e5m2_tENS5_IJlSB_lEEESJ_SK_NS4_8TiledMMAINS4_8MMA_AtomIJNS4_10MMA_TraitsINS4_19SM100_MMA_F8F6F4_SSEJSJ_SJ_fSF_SG_NS4_17integral_constantINS4_4UMMA5MajorELSR_0EEESS_NSP_INSQ_7ScaleInELST_0EEESU_EEEEEENS4_6LayoutINS5_IJSB_SB_SB_EEENS5_IJNSA_ILi0EEESZ_SZ_EEEEENS5_IJNS4_10UnderscoreES12_S12_EEEEENS4_23SM90_TMA_LOAD_MULTICASTENS4_14ComposedLayoutINS4_7SwizzleILi1ELi4ELi3EEENS4_18smem_ptr_flag_bitsILi8EEENSX_INS5_IJNSA_ILi8EEESH_EEENS5_IJSH_SB_EEEEEEEvNS4_8identityENS4_13SM90_TMA_LOADES1F_vS1G_EENS_8epilogue10collective18CollectiveEpilogueINS1J_23Sm100TmaWarpSpecializedILi2ELi2ELi32ELb0ELb0EEEJSI_NS5_IJNSX_ISF_SB_EES1O_EEESJ_SK_SJ_SK_NS1J_6fusion15FusionCallbacksIS1N_NS1Q_17LinearCombinationISJ_fSJ_fLNS_15FloatRoundStyleE2EEESI_S1P_JEEENS4_5SM1004TMEM4LOAD26SM100_TMEM_LOAD_16dp32b32xES1H_NS16_INS17_ILi2ELi4ELi3EEES1A_NSX_INS5_IJS1B_SF_EEENS5_IJSF_SB_EEEEEEENS4_39AutoVectorizingCopyWithAssumedAlignmentILi128EEENS4_14SM90_TMA_STOREES24_S26_S26_EEEvvEEEEvNT_6ParamsE,"aw",@nobits
	.sectionflags	@""
	.align	16
	.zero		1024


//--------------------- .nv.shared.reserved.0     --------------------------
	.section	.nv.shared.reserved.0,"aw",@nobits
	.weak		__nv_reservedSMEM_offset_0_alias
	.size		__nv_reservedSMEM_offset_0_alias, 0, 64
	.other		__nv_reservedSMEM_offset_0_alias,@"STO_CUDA_RESERVED_SHARED STV_DEFAULT"
__nv_reservedSMEM_offset_0_alias:
	.zero		0
.nv.shared.reserved.0:
	.zero		64
	.weak		__nv_reservedSMEM_tcgen05_partition
	.type		__nv_reservedSMEM_tcgen05_partition,@object
	.size		__nv_reservedSMEM_tcgen05_partition,(.L_0 - __nv_reservedSMEM_tcgen05_partition)
__nv_reservedSMEM_tcgen05_partition:
	.zero		32
.L_0:


//--------------------- .nv.global                --------------------------
	.section	.nv.global,"aw",@nobits
.nv.global:
	.type		_ZN39_INTERNAL_463f5a34_4_k_cu_e2541f4c_93034cute1_E,@object
	.size		_ZN39_INTERNAL_463f5a34_4_k_cu_e2541f4c_93034cute1_E,(_ZN39_INTERNAL_463f5a34_4_k_cu_e2541f4c_93034cuda3std3__45__cpo6cbeginE - _ZN39_INTERNAL_463f5a34_4_k_cu_e2541f4c_93034cute1_E)
_ZN39_INTERNAL_463f5a34_4_k_cu_e2541f4c_93034cute1_E:
	.zero		1
	.type		_ZN39_INTERNAL_463f5a34_4_k_cu_e2541f4c_93034cuda3std3__45__cpo6cbeginE,@object
	.size		_ZN39_INTERNAL_463f5a34_4_k_cu_e2541f4c_93034cuda3std3__45__cpo6cbeginE,(_ZN39_INTERNAL_463f5a34_4_k_cu_e2541f4c_93034cuda3std3__48in_placeE - _ZN39_INTERNAL_463f5a34_4_k_cu_e2541f4c_93034cuda3std3__45__cpo6cbeginE)
_ZN39_INTERNAL_463f5a34_4_k_cu_e2541f4c_93034cuda3std3__45__cpo6cbeginE:
	.zero		1
	.type		_ZN39_INTERNAL_463f5a34_4_k_cu_e2541f4c_93034cuda3std3__48in_placeE,@object
	.size		_ZN39_INTERNAL_463f5a34_4_k_cu_e2541f4c_93034cuda3std3__48in_placeE,(_ZN39_INTERNAL_463f5a34_4_k_cu_e2541f4c_93034cuda3std6ranges3__45__cpo9iter_moveE - _ZN39_INTERNAL_463f5a34_4_k_cu_e2541f4c_93034cuda3std3__48in_placeE)
_ZN39_INTERNAL_463f5a34_4_k_cu_e2541f4c_93034cuda3std3__48in_placeE:
	.zero		1
	.type		_ZN39_INTERNAL_463f5a34_4_k_cu_e2541f4c_93034cuda3std6ranges3__45__cpo9iter_moveE,@object
	.size		_ZN39_INTERNAL_463f5a34_4_k_cu_e2541f4c_93034cuda3std6ranges3__45__cpo9iter_moveE,(_ZN39_INTERNAL_463f5a34_4_k_cu_e2541f4c_93034cuda3std3__45__cpo5beginE - _ZN39_INTERNAL_463f5a34_4_k_cu_e2541f4c_93034cuda3std6ranges3__45__cpo9iter_moveE)
_ZN39_INTERNAL_463f5a34_4_k_cu_e2541f4c_93034cuda3std6ranges3__45__cpo9iter_moveE:
	.zero		1
	.type		_ZN39_INTERNAL_463f5a34_4_k_cu_e2541f4c_93034cuda3std3__45__cpo5beginE,@object
	.size		_ZN39_INTERNAL_463f5a34_4_k_cu_e2541f4c_93034cuda3std3__45__cpo5beginE,(_ZN39_INTERNAL_463f5a34_4_k_cu_e2541f4c_93034cuda3std3__441_GLOBAL__N__463f5a34_4_k_cu_e2541f4c_93036ignoreE - _ZN39_INTERNAL_463f5a34_4_k_cu_e2541f4c_93034cuda3std3__45__cpo5beginE)
_ZN39_INTERNAL_463f5a34_4_k_cu_e2541f4c_93034cuda3std3__45__cpo5beginE:
	.zero		1
	.type		_ZN39_INTERNAL_463f5a34_4_k_cu_e2541f4c_93034cuda3std3__441_GLOBAL__N__463f5a34_4_k_cu_e2541f4c_93036ignoreE,@object
	.size		_ZN39_INTERNAL_463f5a34_4_k_cu_e2541f4c_93034cuda3std3__441_GLOBAL__N__463f5a34_4_k_cu_e2541f4c_93036ignoreE,(_ZN39_INTERNAL_463f5a34_4_k_cu_e2541f4c_93034cute7productE - _ZN39_INTERNAL_463f5a34_4_k_cu_e2541f4c_93034cuda3std3__441_GLOBAL__N__463f5a34_4_k_cu_e2541f4c_93036ignoreE)
_ZN39_INTERNAL_463f5a34_4_k_cu_e2541f4c_93034cuda3std3__441_GLOBAL__N__463f5a34_4_k_cu_e2541f4c_93036ignoreE:
	.zero		1
	.type		_ZN39_INTERNAL_463f5a34_4_k_cu_e2541f4c_93034cute7productE,@object
	.size		_ZN39_INTERNAL_463f5a34_4_k_cu_e2541f4c_93034cute7productE,(_ZN39_INTERNAL_463f5a34_4_k_cu_e2541f4c_93034cuda3std3__45__cpo3endE - _ZN39_INTERNAL_463f5a34_4_k_cu_e2541f4c_93034cute7productE)
_ZN39_INTERNAL_463f5a34_4_k_cu_e2541f4c_93034cute7productE:
	.zero		1
	.type		_ZN39_INTERNAL_463f5a34_4_k_cu_e2541f4c_93034cuda3std3__45__cpo3endE,@object
	.size		_ZN39_INTERNAL_463f5a34_4_k_cu_e2541f4c_93034cuda3std3__45__cpo3endE,(_ZN39_INTERNAL_463f5a34_4_k_cu_e2541f4c_93034cuda3std3__419piecewise_constructE - _ZN39_INTERNAL_463f5a34_4_k_cu_e2541f4c_93034cuda3std3__45__cpo3endE)
_ZN39_INTERNAL_463f5a34_4_k_cu_e2541f4c_93034cuda3std3__45__cpo3endE:
	.zero		1
	.type		_ZN39_INTERNAL_463f5a34_4_k_cu_e2541f4c_93034cuda3std3__419piecewise_constructE,@object
	.size		_ZN39_INTERNAL_463f5a34_4_k_cu_e2541f4c_93034cuda3std3__419piecewise_constructE,(_ZN39_INTERNAL_463f5a34_4_k_cu_e2541f4c_93034cuda3std3__45__cpo4cendE - _ZN39_INTERNAL_463f5a34_4_k_cu_e2541f4c_93034cuda3std3__419piecewise_constructE)
_ZN39_INTERNAL_463f5a34_4_k_cu_e2541f4c_93034cuda3std3__419piecewise_constructE:
	.zero		1
	.type		_ZN39_INTERNAL_463f5a34_4_k_cu_e2541f4c_93034cuda3std3__45__cpo4cendE,@object
	.size		_ZN39_INTERNAL_463f5a34_4_k_cu_e2541f4c_93034cuda3std3__45__cpo4cendE,(_ZN39_INTERNAL_463f5a34_4_k_cu_e2541f4c_93034cuda3std6ranges3__45__cpo4swapE - _ZN39_INTERNAL_463f5a34_4_k_cu_e2541f4c_93034cuda3std3__45__cpo4cendE)
_ZN39_INTERNAL_463f5a34_4_k_cu_e2541f4c_93034cuda3std3__45__cpo4cendE:
	.zero		1
	.type		_ZN39_INTERNAL_463f5a34_4_k_cu_e2541f4c_93034cuda3std6ranges3__45__cpo4swapE,@object
	.size		_ZN39_INTERNAL_463f5a34_4_k_cu_e2541f4c_93034cuda3std6ranges3__45__cpo4swapE,(.L_10 - _ZN39_INTERNAL_463f5a34_4_k_cu_e2541f4c_93034cuda3std6ranges3__45__cpo4swapE)
_ZN39_INTERNAL_463f5a34_4_k_cu_e2541f4c_93034cuda3std6ranges3__45__cpo4swapE:
	.zero		1
.L_10:


//--------------------- .nv.constant0._ZN7cutlass13device_kernelINS_4gemm6kernel13GemmUniversalIN4cute5tupleIJiiiiEEENS1_10collective13CollectiveMmaINS1_35MainloopSm100TmaUmmaWarpSpecializedILi5ELi2ELi4ENS5_IJNS4_1CILi1EEENSA_ILi2EEESB_EEEEENS5_IJNSA_ILi64EEENSA_ILi128EEENSA_ILi32EEEEEENS_12float_e5m2_tENS5_IJlSB_lEEESJ_SK_NS4_8TiledMMAINS4_8MMA_AtomIJNS4_10MMA_TraitsINS4_19SM100_MMA_F8F6F4_SSEJSJ_SJ_fSF_SG_NS4_17integral_constantINS4_4UMMA5MajorELSR_0EEESS_NSP_INSQ_7ScaleInELST_0EEESU_EEEEEENS4_6LayoutINS5_IJSB_SB_SB_EEENS5_IJNSA_ILi0EEESZ_SZ_EEEEENS5_IJNS4_10UnderscoreES12_S12_EEEEENS4_23SM90_TMA_LOAD_MULTICASTENS4_14ComposedLayoutINS4_7SwizzleILi1ELi4ELi3EEENS4_18smem_ptr_flag_bitsILi8EEENSX_INS5_IJNSA_ILi8EEESH_EEENS5_IJSH_SB_EEEEEEEvNS4_8identityENS4_13SM90_TMA_LOADES1F_vS1G_EENS_8epilogue10collective18CollectiveEpilogueINS1J_23Sm100TmaWarpSpecializedILi2ELi2ELi32ELb0ELb0EEEJSI_NS5_IJNSX_ISF_SB_EES1O_EEESJ_SK_SJ_SK_NS1J_6fusion15FusionCallbacksIS1N_NS1Q_17LinearCombinationISJ_fSJ_fLNS_15FloatRoundStyleE2EEESI_S1P_JEEENS4_5SM1004TMEM4LOAD26SM100_TMEM_LOAD_16dp32b32xES1H_NS16_INS17_ILi2ELi4ELi3EEES1A_NSX_INS5_IJS1B_SF_EEENS5_IJSF_SB_EEEEEEENS4_39AutoVectorizingCopyWithAssumedAlignmentILi128EEENS4_14SM90_TMA_STOREES24_S26_S26_EEEvvEEEEvNT_6ParamsE --------------------------
	.section	.nv.constant0._ZN7cutlass13device_kernelINS_4gemm6kernel13GemmUniversalIN4cute5tupleIJiiiiEEENS1_10collective13CollectiveMmaINS1_35MainloopSm100TmaUmmaWarpSpecializedILi5ELi2ELi4ENS5_IJNS4_1CILi1EEENSA_ILi2EEESB_EEEEENS5_IJNSA_ILi64EEENSA_ILi128EEENSA_ILi32EEEEEENS_12float_e5m2_tENS5_IJlSB_lEEESJ_SK_NS4_8TiledMMAINS4_8MMA_AtomIJNS4_10MMA_TraitsINS4_19SM100_MMA_F8F6F4_SSEJSJ_SJ_fSF_SG_NS4_17integral_constantINS4_4UMMA5MajorELSR_0EEESS_NSP_INSQ_7ScaleInELST_0EEESU_EEEEEENS4_6LayoutINS5_IJSB_SB_SB_EEENS5_IJNSA_ILi0EEESZ_SZ_EEEEENS5_IJNS4_10UnderscoreES12_S12_EEEEENS4_23SM90_TMA_LOAD_MULTICASTENS4_14ComposedLayoutINS4_7SwizzleILi1ELi4ELi3EEENS4_18smem_ptr_flag_bitsILi8EEENSX_INS5_IJNSA_ILi8EEESH_EEENS5_IJSH_SB_EEEEEEEvNS4_8identityENS4_13SM90_TMA_LOADES1F_vS1G_EENS_8epilogue10collective18CollectiveEpilogueINS1J_23Sm100TmaWarpSpecializedILi2ELi2ELi32ELb0ELb0EEEJSI_NS5_IJNSX_ISF_SB_EES1O_EEESJ_SK_SJ_SK_NS1J_6fusion15FusionCallbacksIS1N_NS1Q_17LinearCombinationISJ_fSJ_fLNS_15FloatRoundStyleE2EEESI_S1P_JEEENS4_5SM1004TMEM4LOAD26SM100_TMEM_LOAD_16dp32b32xES1H_NS16_INS17_ILi2ELi4ELi3EEES1A_NSX_INS5_IJS1B_SF_EEENS5_IJSF_SB_EEEEEEENS4_39AutoVectorizingCopyWithAssumedAlignmentILi128EEENS4_14SM90_TMA_STOREES24_S26_S26_EEEvvEEEEvNT_6ParamsE,"a",@progbits
	.sectionflags	@""
	.align	4
.nv.constant0._ZN7cutlass13device_kernelINS_4gemm6kernel13GemmUniversalIN4cute5tupleIJiiiiEEENS1_10collective13CollectiveMmaINS1_35MainloopSm100TmaUmmaWarpSpecializedILi5ELi2ELi4ENS5_IJNS4_1CILi1EEENSA_ILi2EEESB_EEEEENS5_IJNSA_ILi64EEENSA_ILi128EEENSA_ILi32EEEEEENS_12float_e5m2_tENS5_IJlSB_lEEESJ_SK_NS4_8TiledMMAINS4_8MMA_AtomIJNS4_10MMA_TraitsINS4_19SM100_MMA_F8F6F4_SSEJSJ_SJ_fSF_SG_NS4_17integral_constantINS4_4UMMA5MajorELSR_0EEESS_NSP_INSQ_7ScaleInELST_0EEESU_EEEEEENS4_6LayoutINS5_IJSB_SB_SB_EEENS5_IJNSA_ILi0EEESZ_SZ_EEEEENS5_IJNS4_10UnderscoreES12_S12_EEEEENS4_23SM90_TMA_LOAD_MULTICASTENS4_14ComposedLayoutINS4_7SwizzleILi1ELi4ELi3EEENS4_18smem_ptr_flag_bitsILi8EEENSX_INS5_IJNSA_ILi8EEESH_EEENS5_IJSH_SB_EEEEEEEvNS4_8identityENS4_13SM90_TMA_LOADES1F_vS1G_EENS_8epilogue10collective18CollectiveEpilogueINS1J_23Sm100TmaWarpSpecializedILi2ELi2ELi32ELb0ELb0EEEJSI_NS5_IJNSX_ISF_SB_EES1O_EEESJ_SK_SJ_SK_NS1J_6fusion15FusionCallbacksIS1N_NS1Q_17LinearCombinationISJ_fSJ_fLNS_15FloatRoundStyleE2EEESI_S1P_JEEENS4_5SM1004TMEM4LOAD26SM100_TMEM_LOAD_16dp32b32xES1H_NS16_INS17_ILi2ELi4ELi3EEES1A_NSX_INS5_IJS1B_SF_EEENS5_IJSF_SB_EEEEEEENS4_39AutoVectorizingCopyWithAssumedAlignmentILi128EEENS4_14SM90_TMA_STOREES24_S26_S26_EEEvvEEEEvNT_6ParamsE:
	.zero		2944


//--------------------- SYMBOLS --------------------------

	.type		.nv.reservedSmem.offset0,@object
	.size		.nv.reservedSmem.offset0,0x4
	.type		.nv.reservedSmem.cap,@object
	.size		.nv.reservedSmem.cap,0x4
	.type		__assertfail,@function
